//
// Generated by NVIDIA NVVM Compiler
//
// Compiler Build ID: CL-36424714
// Cuda compilation tools, release 13.0, V13.0.88
// Based on NVVM 20.0.0
//

.version 9.0
.target sm_100
.address_size 64

	// .globl	_Z8kernel_09intfield5
.const .align 4 .u32 SIZE = 10;
.const .align 4 .u32 RAND_DATA_COUNT = 128;
.const .align 4 .b8 rand_data[512] = {7, 10, 68, 63, 242, 209, 194, 62, 50, 227, 121, 63, 74, 126, 68, 61, 77, 245, 228, 60, 204, 123, 252, 62, 181, 140, 20, 62, 108, 10, 112, 63, 205, 61, 48, 63, 218, 83, 162, 62, 191, 187, 77, 63, 225, 240, 106, 63, 205, 143, 3, 63, 172, 55, 186, 62, 142, 145, 12, 62, 59, 170, 42, 63, 126, 2, 128, 62, 64, 75, 31, 63, 48, 14, 174, 60, 94, 75, 208, 62, 90, 44, 53, 63, 5, 54, 91, 63, 2, 156, 114, 63, 122, 200, 84, 62, 158, 210, 185, 62, 85, 249, 102, 63, 147, 29, 219, 62, 241, 103, 52, 63, 146, 31, 29, 63, 221, 6, 41, 63, 164, 170, 193, 62, 84, 171, 39, 63, 241, 216, 111, 63, 128, 239, 46, 63, 190, 49, 100, 63, 1, 138, 153, 62, 9, 56, 132, 61, 135, 219, 153, 62, 81, 161, 18, 63, 190, 220, 7, 62, 142, 119, 7, 62, 19, 158, 224, 62, 43, 52, 24, 63, 71, 90, 86, 63, 244, 195, 56, 62, 40, 45, 92, 62, 153, 17, 58, 63, 111, 98, 68, 63, 58, 116, 14, 63, 104, 88, 92, 63, 147, 114, 7, 62, 188, 205, 147, 62, 158, 95, 148, 58, 196, 65, 114, 63, 8, 171, 61, 63, 49, 151, 0, 63, 192, 175, 65, 62, 118, 23, 28, 63, 205, 120, 55, 63, 197, 0, 201, 61, 72, 167, 38, 63, 0, 225, 243, 62, 113, 89, 117, 63, 141, 236, 234, 62, 124, 156, 85, 63, 91, 68, 96, 63, 188, 36, 82, 63, 210, 194, 221, 62, 116, 240, 76, 63, 242, 149, 112, 63, 196, 232, 61, 63, 213, 203, 103, 63, 142, 2, 76, 63, 161, 74, 17, 63, 105, 226, 93, 61, 253, 191, 170, 62, 16, 235, 125, 62, 55, 83, 97, 63, 246, 181, 66, 63, 170, 14, 69, 63, 221, 6, 53, 60, 77, 20, 185, 62, 246, 67, 84, 63, 154, 153, 105, 62, 81, 165, 18, 63, 231, 223, 90, 63, 74, 181, 143, 61, 232, 130, 66, 63, 197, 115, 182, 60, 161, 187, 244, 62, 217, 6, 110, 60, 17, 200, 125, 63, 137, 235, 160, 62, 173, 165, 112, 63, 216, 69, 113, 62, 134, 55, 87, 63, 47, 220, 97, 63, 244, 22, 87, 63, 209, 64, 124, 63, 15, 157, 54, 63, 49, 153, 50, 63, 86, 126, 185, 61, 166, 72, 134, 62, 140, 219, 8, 63, 170, 16, 67, 63, 145, 127, 22, 62, 177, 247, 42, 63, 60, 163, 141, 61, 87, 91, 209, 61, 153, 132, 123, 63, 33, 234, 110, 63, 250, 239, 225, 62, 181, 112, 25, 62, 68, 192, 33, 61, 99, 69, 5, 63, 216, 126, 146, 61, 186, 45, 17, 62, 128, 157, 51, 63, 79, 231, 90, 62, 130, 199, 55, 63, 50, 28, 31, 63, 127, 108, 146, 62, 81, 134, 226, 62, 49, 96, 241, 62, 113, 169, 74, 62, 118, 26, 161, 62, 160, 23, 254, 62, 75, 148, 101, 63};

.visible .entry _Z8kernel_09intfield5(
	.param .align 8 .b8 _Z8kernel_09intfield5_param_0[32]
)
{
	.reg .pred 	%p<2>;
	.reg .b32 	%r<36>;
	.reg .b64 	%rd<5>;

	ld.param.u64 	%rd1, [_Z8kernel_09intfield5_param_0];
	ld.param.v2.u32 	{%r14, %r15}, [_Z8kernel_09intfield5_param_0+24];
	ld.param.v2.u32 	{%r12, %r13}, [_Z8kernel_09intfield5_param_0+16];
	ld.param.v2.u32 	{%r10, %r11}, [_Z8kernel_09intfield5_param_0+8];
	mov.u32 	%r16, %tid.x;
	mov.u32 	%r17, %ctaid.x;
	mov.u32 	%r18, %ntid.x;
	mad.lo.s32 	%r6, %r17, %r18, %r16;
	mul.lo.s32 	%r7, %r10, %r11;
	mul.lo.s32 	%r8, %r7, %r12;
	mul.lo.s32 	%r9, %r8, %r13;
	mul.lo.s32 	%r19, %r9, %r14;
	setp.ge.u32 	%p1, %r6, %r19;
	@%p1 bra 	$L__BB0_2;
	cvta.to.global.u64 	%rd2, %rd1;
	rem.u32 	%r20, %r6, %r10;
	rem.u32 	%r21, %r6, %r7;
	div.u32 	%r22, %r21, %r10;
	rem.u32 	%r23, %r6, %r8;
	div.u32 	%r24, %r23, %r7;
	div.u32 	%r25, %r6, %r9;
	mul.lo.s32 	%r26, %r25, %r9;
	sub.s32 	%r27, %r6, %r26;
	div.u32 	%r28, %r27, %r8;
	mul.lo.s32 	%r29, %r11, %r12;
	mul.lo.s32 	%r30, %r29, %r20;
	mad.lo.s32 	%r31, %r22, %r12, %r30;
	add.s32 	%r32, %r31, %r24;
	mad.lo.s32 	%r33, %r32, %r13, %r28;
	mad.lo.s32 	%r34, %r33, %r14, %r25;
	mul.wide.s32 	%rd3, %r34, 4;
	add.s64 	%rd4, %rd2, %rd3;
	mov.b32 	%r35, 1;
	st.global.u32 	[%rd4], %r35;
$L__BB0_2:
	ret;

}
	// .globl	_Z8kernel_19intfield5diPfi
.visible .entry _Z8kernel_19intfield5diPfi(
	.param .align 8 .b8 _Z8kernel_19intfield5diPfi_param_0[32],
	.param .f64 _Z8kernel_19intfield5diPfi_param_1,
	.param .u32 _Z8kernel_19intfield5diPfi_param_2,
	.param .u64 .ptr .align 1 _Z8kernel_19intfield5diPfi_param_3,
	.param .u32 _Z8kernel_19intfield5diPfi_param_4
)
{
	.local .align 4 .b8 	__local_depot1[20];
	.reg .b64 	%SP;
	.reg .b64 	%SPL;
	.reg .pred 	%p<35>;
	.reg .b32 	%r<326>;
	.reg .b32 	%f<35>;
	.reg .b64 	%rd<64>;
	.reg .b64 	%fd<29>;

	mov.u64 	%SPL, __local_depot1;
	ld.param.u32 	%r5, [_Z8kernel_19intfield5diPfi_param_0+24];
	ld.param.v2.u32 	{%r3, %r4}, [_Z8kernel_19intfield5diPfi_param_0+16];
	ld.param.v2.u32 	{%r1, %r2}, [_Z8kernel_19intfield5diPfi_param_0+8];
	ld.param.u64 	%rd5, [_Z8kernel_19intfield5diPfi_param_0];
	ld.param.u64 	%rd6, [_Z8kernel_19intfield5diPfi_param_3];
	ld.param.u32 	%r55, [_Z8kernel_19intfield5diPfi_param_4];
	cvta.to.global.u64 	%rd1, %rd6;
	add.u64 	%rd2, %SPL, 0;
	cvta.to.global.u64 	%rd3, %rd5;
	mov.u32 	%r56, %tid.x;
	mov.u32 	%r57, %ctaid.x;
	mov.u32 	%r58, %ntid.x;
	mad.lo.s32 	%r6, %r57, %r58, %r56;
	mul.lo.s32 	%r7, %r1, %r2;
	mul.lo.s32 	%r8, %r7, %r3;
	mul.lo.s32 	%r9, %r8, %r4;
	mul.lo.s32 	%r59, %r9, %r5;
	setp.ge.u32 	%p1, %r6, %r59;
	@%p1 bra 	$L__BB1_16;
	rem.u32 	%r316, %r6, %r1;
	st.local.u32 	[%rd2], %r316;
	rem.u32 	%r60, %r6, %r7;
	div.u32 	%r315, %r60, %r1;
	st.local.u32 	[%rd2+4], %r315;
	rem.u32 	%r61, %r6, %r8;
	div.u32 	%r317, %r61, %r7;
	st.local.u32 	[%rd2+8], %r317;
	div.u32 	%r14, %r6, %r9;
	mul.lo.s32 	%r62, %r14, %r9;
	sub.s32 	%r63, %r6, %r62;
	div.u32 	%r314, %r63, %r8;
	st.local.u32 	[%rd2+12], %r314;
	st.local.u32 	[%rd2+16], %r14;
	add.s32 	%r64, %r315, %r316;
	add.s32 	%r65, %r64, %r317;
	add.s32 	%r66, %r65, %r314;
	add.s32 	%r67, %r66, %r14;
	shr.u32 	%r68, %r67, 31;
	add.s32 	%r69, %r67, %r68;
	and.b32  	%r70, %r69, -2;
	sub.s32 	%r71, %r67, %r70;
	setp.eq.s32 	%p2, %r71, %r55;
	@%p2 bra 	$L__BB1_16;
	mul.lo.s32 	%r15, %r2, %r3;
	mul.lo.s32 	%r18, %r4, %r5;
	mul.lo.s32 	%r16, %r18, %r15;
	mul.lo.s32 	%r17, %r18, %r3;
	mul.wide.s32 	%rd8, %r14, 4;
	add.s64 	%rd4, %rd2, %rd8;
	setp.gt.u32 	%p3, %r9, %r6;
	mov.f32 	%f32, 0f00000000;
	@%p3 bra 	$L__BB1_4;
	setp.lt.s32 	%p4, %r316, 1;
	selp.b32 	%r72, 9, -1, %p4;
	add.s32 	%r73, %r316, %r72;
	st.local.u32 	[%rd2], %r73;
	mul.lo.s32 	%r74, %r315, %r17;
	mad.lo.s32 	%r75, %r73, %r16, %r74;
	mad.lo.s32 	%r76, %r317, %r18, %r75;
	mad.lo.s32 	%r77, %r314, %r5, %r76;
	mul.wide.s32 	%rd9, %r77, 4;
	add.s64 	%rd10, %rd3, %rd9;
	ld.global.u32 	%r78, [%rd10];
	add.s64 	%rd12, %rd10, %rd8;
	ld.global.u32 	%r79, [%rd12];
	mul.lo.s32 	%r80, %r79, %r78;
	ld.local.u32 	%r81, [%rd4];
	setp.gt.s32 	%p5, %r81, 8;
	selp.b32 	%r82, -9, 1, %p5;
	add.s32 	%r83, %r81, %r82;
	st.local.u32 	[%rd4], %r83;
	ld.local.u32 	%r84, [%rd2];
	ld.local.u32 	%r85, [%rd2+4];
	mul.lo.s32 	%r86, %r85, %r17;
	ld.local.u32 	%r87, [%rd2+8];
	mul.lo.s32 	%r88, %r87, %r18;
	ld.local.u32 	%r89, [%rd2+12];
	mul.lo.s32 	%r90, %r89, %r5;
	mad.lo.s32 	%r91, %r84, %r16, %r86;
	add.s32 	%r92, %r91, %r88;
	add.s32 	%r93, %r92, %r90;
	mul.wide.s32 	%rd13, %r93, 4;
	add.s64 	%rd14, %rd3, %rd13;
	ld.global.u32 	%r94, [%rd14];
	mul.lo.s32 	%r95, %r80, %r94;
	setp.gt.s32 	%p6, %r84, 8;
	selp.b32 	%r96, -9, 1, %p6;
	add.s32 	%r97, %r84, %r96;
	cvt.rn.f32.s32 	%f11, %r95;
	mad.lo.s32 	%r98, %r97, %r16, %r86;
	add.s32 	%r99, %r98, %r88;
	add.s32 	%r100, %r99, %r90;
	mul.wide.s32 	%rd15, %r100, 4;
	add.s64 	%rd16, %rd3, %rd15;
	ld.global.u32 	%r101, [%rd16];
	setp.gt.s32 	%p7, %r97, 8;
	selp.b32 	%r102, -9, 1, %p7;
	add.s32 	%r103, %r97, %r102;
	st.local.u32 	[%rd2], %r103;
	ld.local.u32 	%r104, [%rd4];
	setp.lt.s32 	%p8, %r104, 1;
	selp.b32 	%r105, 9, -1, %p8;
	add.s32 	%r106, %r104, %r105;
	st.local.u32 	[%rd4], %r106;
	ld.local.u32 	%r107, [%rd2];
	ld.local.u32 	%r315, [%rd2+4];
	mul.lo.s32 	%r108, %r315, %r17;
	ld.local.u32 	%r317, [%rd2+8];
	mul.lo.s32 	%r109, %r317, %r18;
	ld.local.u32 	%r314, [%rd2+12];
	mul.lo.s32 	%r110, %r314, %r5;
	mad.lo.s32 	%r111, %r107, %r16, %r14;
	add.s32 	%r112, %r111, %r108;
	add.s32 	%r113, %r112, %r109;
	add.s32 	%r114, %r113, %r110;
	mul.wide.s32 	%rd17, %r114, 4;
	add.s64 	%rd18, %rd3, %rd17;
	ld.global.u32 	%r115, [%rd18];
	mul.lo.s32 	%r116, %r115, %r101;
	setp.lt.s32 	%p9, %r107, 1;
	selp.b32 	%r117, 9, -1, %p9;
	add.s32 	%r316, %r107, %r117;
	st.local.u32 	[%rd2], %r316;
	mad.lo.s32 	%r118, %r316, %r16, %r108;
	add.s32 	%r119, %r118, %r109;
	add.s32 	%r120, %r119, %r110;
	mul.wide.s32 	%rd19, %r120, 4;
	add.s64 	%rd20, %rd3, %rd19;
	ld.global.u32 	%r121, [%rd20];
	mul.lo.s32 	%r122, %r116, %r121;
	cvt.rn.f32.s32 	%f12, %r122;
	add.f32 	%f32, %f11, %f12;
$L__BB1_4:
	setp.eq.s32 	%p10, %r14, 1;
	@%p10 bra 	$L__BB1_6;
	setp.lt.s32 	%p11, %r315, 1;
	selp.b32 	%r123, 9, -1, %p11;
	add.s32 	%r124, %r315, %r123;
	st.local.u32 	[%rd2+4], %r124;
	mul.lo.s32 	%r125, %r124, %r17;
	mad.lo.s32 	%r126, %r316, %r16, %r125;
	mad.lo.s32 	%r127, %r317, %r18, %r126;
	mad.lo.s32 	%r128, %r314, %r5, %r127;
	add.s32 	%r129, %r128, 1;
	mul.wide.s32 	%rd21, %r129, 4;
	add.s64 	%rd22, %rd3, %rd21;
	ld.global.u32 	%r130, [%rd22];
	add.s32 	%r131, %r128, %r14;
	mul.wide.s32 	%rd23, %r131, 4;
	add.s64 	%rd24, %rd3, %rd23;
	ld.global.u32 	%r132, [%rd24];
	mul.lo.s32 	%r133, %r132, %r130;
	ld.local.u32 	%r134, [%rd4];
	setp.gt.s32 	%p12, %r134, 8;
	selp.b32 	%r135, -9, 1, %p12;
	add.s32 	%r136, %r134, %r135;
	st.local.u32 	[%rd4], %r136;
	ld.local.u32 	%r137, [%rd2];
	ld.local.u32 	%r138, [%rd2+4];
	ld.local.u32 	%r139, [%rd2+8];
	mul.lo.s32 	%r140, %r139, %r18;
	ld.local.u32 	%r141, [%rd2+12];
	mul.lo.s32 	%r142, %r141, %r5;
	mad.lo.s32 	%r143, %r137, %r16, 1;
	mad.lo.s32 	%r144, %r138, %r17, %r143;
	add.s32 	%r145, %r144, %r140;
	add.s32 	%r146, %r145, %r142;
	mul.wide.s32 	%rd25, %r146, 4;
	add.s64 	%rd26, %rd3, %rd25;
	ld.global.u32 	%r147, [%rd26];
	mul.lo.s32 	%r148, %r133, %r147;
	setp.gt.s32 	%p13, %r138, 8;
	selp.b32 	%r149, -9, 1, %p13;
	add.s32 	%r150, %r138, %r149;
	cvt.rn.f32.s32 	%f13, %r148;
	add.f32 	%f14, %f32, %f13;
	mad.lo.s32 	%r151, %r150, %r17, %r143;
	add.s32 	%r152, %r151, %r140;
	add.s32 	%r153, %r152, %r142;
	mul.wide.s32 	%rd27, %r153, 4;
	add.s64 	%rd28, %rd3, %rd27;
	ld.global.u32 	%r154, [%rd28];
	setp.gt.s32 	%p14, %r150, 8;
	selp.b32 	%r155, -9, 1, %p14;
	add.s32 	%r156, %r150, %r155;
	st.local.u32 	[%rd2+4], %r156;
	ld.local.u32 	%r157, [%rd4];
	setp.lt.s32 	%p15, %r157, 1;
	selp.b32 	%r158, 9, -1, %p15;
	add.s32 	%r159, %r157, %r158;
	st.local.u32 	[%rd4], %r159;
	ld.local.u32 	%r316, [%rd2];
	mul.lo.s32 	%r160, %r316, %r16;
	ld.local.u32 	%r161, [%rd2+4];
	ld.local.u32 	%r317, [%rd2+8];
	mul.lo.s32 	%r162, %r317, %r18;
	ld.local.u32 	%r314, [%rd2+12];
	mul.lo.s32 	%r163, %r314, %r5;
	add.s32 	%r164, %r160, %r14;
	mad.lo.s32 	%r165, %r161, %r17, %r164;
	add.s32 	%r166, %r165, %r162;
	add.s32 	%r167, %r166, %r163;
	mul.wide.s32 	%rd29, %r167, 4;
	add.s64 	%rd30, %rd3, %rd29;
	ld.global.u32 	%r168, [%rd30];
	mul.lo.s32 	%r169, %r168, %r154;
	setp.lt.s32 	%p16, %r161, 1;
	selp.b32 	%r170, 9, -1, %p16;
	add.s32 	%r315, %r161, %r170;
	st.local.u32 	[%rd2+4], %r315;
	mad.lo.s32 	%r171, %r315, %r17, %r160;
	add.s32 	%r172, %r171, %r162;
	add.s32 	%r173, %r172, %r163;
	add.s32 	%r174, %r173, 1;
	mul.wide.s32 	%rd31, %r174, 4;
	add.s64 	%rd32, %rd3, %rd31;
	ld.global.u32 	%r175, [%rd32];
	mul.lo.s32 	%r176, %r169, %r175;
	cvt.rn.f32.s32 	%f15, %r176;
	add.f32 	%f32, %f14, %f15;
$L__BB1_6:
	setp.eq.s32 	%p17, %r14, 2;
	@%p17 bra 	$L__BB1_8;
	setp.lt.s32 	%p18, %r317, 1;
	selp.b32 	%r177, 9, -1, %p18;
	add.s32 	%r178, %r317, %r177;
	st.local.u32 	[%rd2+8], %r178;
	mul.lo.s32 	%r179, %r315, %r17;
	mad.lo.s32 	%r180, %r316, %r16, %r179;
	mad.lo.s32 	%r181, %r178, %r18, %r180;
	mad.lo.s32 	%r182, %r314, %r5, %r181;
	add.s32 	%r183, %r182, 2;
	mul.wide.s32 	%rd33, %r183, 4;
	add.s64 	%rd34, %rd3, %rd33;
	ld.global.u32 	%r184, [%rd34];
	add.s32 	%r185, %r182, %r14;
	mul.wide.s32 	%rd35, %r185, 4;
	add.s64 	%rd36, %rd3, %rd35;
	ld.global.u32 	%r186, [%rd36];
	mul.lo.s32 	%r187, %r186, %r184;
	ld.local.u32 	%r188, [%rd4];
	setp.gt.s32 	%p19, %r188, 8;
	selp.b32 	%r189, -9, 1, %p19;
	add.s32 	%r190, %r188, %r189;
	st.local.u32 	[%rd4], %r190;
	ld.local.u32 	%r191, [%rd2];
	ld.local.u32 	%r192, [%rd2+4];
	mul.lo.s32 	%r193, %r192, %r17;
	ld.local.u32 	%r194, [%rd2+8];
	ld.local.u32 	%r195, [%rd2+12];
	mul.lo.s32 	%r196, %r195, %r5;
	mad.lo.s32 	%r197, %r191, %r16, %r193;
	add.s32 	%r198, %r197, 2;
	mad.lo.s32 	%r199, %r194, %r18, %r198;
	add.s32 	%r200, %r199, %r196;
	mul.wide.s32 	%rd37, %r200, 4;
	add.s64 	%rd38, %rd3, %rd37;
	ld.global.u32 	%r201, [%rd38];
	mul.lo.s32 	%r202, %r187, %r201;
	setp.gt.s32 	%p20, %r194, 8;
	selp.b32 	%r203, -9, 1, %p20;
	add.s32 	%r204, %r194, %r203;
	cvt.rn.f32.s32 	%f16, %r202;
	add.f32 	%f17, %f32, %f16;
	mad.lo.s32 	%r205, %r204, %r18, %r198;
	add.s32 	%r206, %r205, %r196;
	mul.wide.s32 	%rd39, %r206, 4;
	add.s64 	%rd40, %rd3, %rd39;
	ld.global.u32 	%r207, [%rd40];
	setp.gt.s32 	%p21, %r204, 8;
	selp.b32 	%r208, -9, 1, %p21;
	add.s32 	%r209, %r204, %r208;
	st.local.u32 	[%rd2+8], %r209;
	ld.local.u32 	%r210, [%rd4];
	setp.lt.s32 	%p22, %r210, 1;
	selp.b32 	%r211, 9, -1, %p22;
	add.s32 	%r212, %r210, %r211;
	st.local.u32 	[%rd4], %r212;
	ld.local.u32 	%r316, [%rd2];
	ld.local.u32 	%r315, [%rd2+4];
	mul.lo.s32 	%r213, %r315, %r17;
	ld.local.u32 	%r214, [%rd2+8];
	ld.local.u32 	%r314, [%rd2+12];
	mul.lo.s32 	%r215, %r314, %r5;
	mad.lo.s32 	%r216, %r316, %r16, %r213;
	add.s32 	%r217, %r216, %r14;
	mad.lo.s32 	%r218, %r214, %r18, %r217;
	add.s32 	%r219, %r218, %r215;
	mul.wide.s32 	%rd41, %r219, 4;
	add.s64 	%rd42, %rd3, %rd41;
	ld.global.u32 	%r220, [%rd42];
	mul.lo.s32 	%r221, %r220, %r207;
	setp.lt.s32 	%p23, %r214, 1;
	selp.b32 	%r222, 9, -1, %p23;
	add.s32 	%r317, %r214, %r222;
	st.local.u32 	[%rd2+8], %r317;
	mad.lo.s32 	%r223, %r317, %r18, %r216;
	add.s32 	%r224, %r223, %r215;
	add.s32 	%r225, %r224, 2;
	mul.wide.s32 	%rd43, %r225, 4;
	add.s64 	%rd44, %rd3, %rd43;
	ld.global.u32 	%r226, [%rd44];
	mul.lo.s32 	%r227, %r221, %r226;
	cvt.rn.f32.s32 	%f18, %r227;
	add.f32 	%f32, %f17, %f18;
$L__BB1_8:
	setp.eq.s32 	%p24, %r14, 3;
	@%p24 bra 	$L__BB1_10;
	setp.lt.s32 	%p25, %r314, 1;
	selp.b32 	%r228, 9, -1, %p25;
	add.s32 	%r229, %r314, %r228;
	st.local.u32 	[%rd2+12], %r229;
	mul.lo.s32 	%r230, %r315, %r17;
	mad.lo.s32 	%r231, %r316, %r16, %r230;
	mad.lo.s32 	%r232, %r317, %r18, %r231;
	mad.lo.s32 	%r233, %r229, %r5, %r232;
	add.s32 	%r234, %r233, 3;
	mul.wide.s32 	%rd45, %r234, 4;
	add.s64 	%rd46, %rd3, %rd45;
	ld.global.u32 	%r235, [%rd46];
	add.s32 	%r236, %r233, %r14;
	mul.wide.s32 	%rd47, %r236, 4;
	add.s64 	%rd48, %rd3, %rd47;
	ld.global.u32 	%r237, [%rd48];
	mul.lo.s32 	%r238, %r237, %r235;
	ld.local.u32 	%r239, [%rd4];
	setp.gt.s32 	%p26, %r239, 8;
	selp.b32 	%r240, -9, 1, %p26;
	add.s32 	%r241, %r239, %r240;
	st.local.u32 	[%rd4], %r241;
	ld.local.u32 	%r242, [%rd2];
	ld.local.u32 	%r243, [%rd2+4];
	mul.lo.s32 	%r244, %r243, %r17;
	ld.local.u32 	%r245, [%rd2+8];
	ld.local.u32 	%r246, [%rd2+12];
	mad.lo.s32 	%r247, %r242, %r16, %r244;
	mad.lo.s32 	%r248, %r245, %r18, %r247;
	add.s32 	%r249, %r248, 3;
	mad.lo.s32 	%r250, %r246, %r5, %r249;
	mul.wide.s32 	%rd49, %r250, 4;
	add.s64 	%rd50, %rd3, %rd49;
	ld.global.u32 	%r251, [%rd50];
	mul.lo.s32 	%r252, %r238, %r251;
	setp.gt.s32 	%p27, %r246, 8;
	selp.b32 	%r253, -9, 1, %p27;
	add.s32 	%r254, %r246, %r253;
	cvt.rn.f32.s32 	%f19, %r252;
	add.f32 	%f20, %f32, %f19;
	mad.lo.s32 	%r255, %r254, %r5, %r249;
	mul.wide.s32 	%rd51, %r255, 4;
	add.s64 	%rd52, %rd3, %rd51;
	ld.global.u32 	%r256, [%rd52];
	setp.gt.s32 	%p28, %r254, 8;
	selp.b32 	%r257, -9, 1, %p28;
	add.s32 	%r258, %r254, %r257;
	st.local.u32 	[%rd2+12], %r258;
	ld.local.u32 	%r259, [%rd4];
	setp.lt.s32 	%p29, %r259, 1;
	selp.b32 	%r260, 9, -1, %p29;
	add.s32 	%r261, %r259, %r260;
	st.local.u32 	[%rd4], %r261;
	ld.local.u32 	%r316, [%rd2];
	ld.local.u32 	%r315, [%rd2+4];
	mul.lo.s32 	%r262, %r315, %r17;
	ld.local.u32 	%r317, [%rd2+8];
	ld.local.u32 	%r263, [%rd2+12];
	mad.lo.s32 	%r264, %r316, %r16, %r262;
	mad.lo.s32 	%r265, %r317, %r18, %r264;
	add.s32 	%r266, %r265, %r14;
	mad.lo.s32 	%r267, %r263, %r5, %r266;
	mul.wide.s32 	%rd53, %r267, 4;
	add.s64 	%rd54, %rd3, %rd53;
	ld.global.u32 	%r268, [%rd54];
	mul.lo.s32 	%r269, %r268, %r256;
	setp.lt.s32 	%p30, %r263, 1;
	selp.b32 	%r270, 9, -1, %p30;
	add.s32 	%r314, %r263, %r270;
	st.local.u32 	[%rd2+12], %r314;
	mad.lo.s32 	%r271, %r314, %r5, %r265;
	add.s32 	%r272, %r271, 3;
	mul.wide.s32 	%rd55, %r272, 4;
	add.s64 	%rd56, %rd3, %rd55;
	ld.global.u32 	%r273, [%rd56];
	mul.lo.s32 	%r274, %r269, %r273;
	cvt.rn.f32.s32 	%f21, %r274;
	add.f32 	%f32, %f20, %f21;
$L__BB1_10:
	ld.param.f64 	%fd27, [_Z8kernel_19intfield5diPfi_param_1];
	cvt.f64.f32 	%fd7, %f32;
	mul.f64 	%fd1, %fd27, %fd7;
	fma.rn.f64 	%fd8, %fd1, 0d3FF71547652B82FE, 0d4338000000000000;
	{
	.reg .b32 %temp; 
	mov.b64 	{%r51, %temp}, %fd8;
	}
	mov.f64 	%fd9, 0dC338000000000000;
	add.rn.f64 	%fd10, %fd8, %fd9;
	fma.rn.f64 	%fd11, %fd10, 0dBFE62E42FEFA39EF, %fd1;
	fma.rn.f64 	%fd12, %fd10, 0dBC7ABC9E3B39803F, %fd11;
	fma.rn.f64 	%fd13, %fd12, 0d3E5ADE1569CE2BDF, 0d3E928AF3FCA213EA;
	fma.rn.f64 	%fd14, %fd13, %fd12, 0d3EC71DEE62401315;
	fma.rn.f64 	%fd15, %fd14, %fd12, 0d3EFA01997C89EB71;
	fma.rn.f64 	%fd16, %fd15, %fd12, 0d3F2A01A014761F65;
	fma.rn.f64 	%fd17, %fd16, %fd12, 0d3F56C16C1852B7AF;
	fma.rn.f64 	%fd18, %fd17, %fd12, 0d3F81111111122322;
	fma.rn.f64 	%fd19, %fd18, %fd12, 0d3FA55555555502A1;
	fma.rn.f64 	%fd20, %fd19, %fd12, 0d3FC5555555555511;
	fma.rn.f64 	%fd21, %fd20, %fd12, 0d3FE000000000000B;
	fma.rn.f64 	%fd22, %fd21, %fd12, 0d3FF0000000000000;
	fma.rn.f64 	%fd23, %fd22, %fd12, 0d3FF0000000000000;
	{
	.reg .b32 %temp; 
	mov.b64 	{%r52, %temp}, %fd23;
	}
	{
	.reg .b32 %temp; 
	mov.b64 	{%temp, %r53}, %fd23;
	}
	shl.b32 	%r275, %r51, 20;
	add.s32 	%r276, %r275, %r53;
	mov.b64 	%fd28, {%r52, %r276};
	{
	.reg .b32 %temp; 
	mov.b64 	{%temp, %r277}, %fd1;
	}
	mov.b32 	%f22, %r277;
	abs.f32 	%f9, %f22;
	setp.lt.f32 	%p31, %f9, 0f4086232B;
	@%p31 bra 	$L__BB1_13;
	setp.lt.f64 	%p32, %fd1, 0d0000000000000000;
	add.f64 	%fd24, %fd1, 0d7FF0000000000000;
	selp.f64 	%fd28, 0d0000000000000000, %fd24, %p32;
	setp.geu.f32 	%p33, %f9, 0f40874800;
	@%p33 bra 	$L__BB1_13;
	shr.u32 	%r278, %r51, 31;
	add.s32 	%r279, %r51, %r278;
	shr.s32 	%r280, %r279, 1;
	shl.b32 	%r281, %r280, 20;
	add.s32 	%r282, %r53, %r281;
	mov.b64 	%fd25, {%r52, %r282};
	sub.s32 	%r283, %r51, %r280;
	shl.b32 	%r284, %r283, 20;
	add.s32 	%r285, %r284, 1072693248;
	mov.b32 	%r286, 0;
	mov.b64 	%fd26, {%r286, %r285};
	mul.f64 	%fd28, %fd26, %fd25;
$L__BB1_13:
	ld.param.u32 	%r309, [_Z8kernel_19intfield5diPfi_param_2];
	cvt.rn.f32.f64 	%f23, %fd28;
	rcp.rn.f32 	%f24, %f23;
	add.f32 	%f25, %f24, %f23;
	div.rn.f32 	%f26, %f23, %f25;
	ld.local.u32 	%r287, [%rd2+16];
	mad.lo.s32 	%r288, %r309, 10000, %r316;
	mad.lo.s32 	%r289, %r315, 10, %r288;
	mad.lo.s32 	%r290, %r314, 100, %r289;
	mad.lo.s32 	%r291, %r287, 1000, %r290;
	shr.s32 	%r292, %r291, 31;
	shr.u32 	%r293, %r292, 25;
	add.s32 	%r294, %r291, %r293;
	and.b32  	%r295, %r294, -128;
	sub.s32 	%r296, %r291, %r295;
	mul.wide.s32 	%rd57, %r296, 4;
	mov.u64 	%rd58, rand_data;
	add.s64 	%rd59, %rd58, %rd57;
	ld.const.f32 	%f27, [%rd59];
	setp.geu.f32 	%p34, %f27, %f26;
	@%p34 bra 	$L__BB1_15;
	mul.lo.s32 	%r303, %r15, %r316;
	mad.lo.s32 	%r304, %r315, %r3, %r303;
	add.s32 	%r305, %r304, %r317;
	mad.lo.s32 	%r306, %r305, %r4, %r314;
	mad.lo.s32 	%r307, %r306, %r5, %r14;
	mul.wide.s32 	%rd62, %r307, 4;
	add.s64 	%rd63, %rd3, %rd62;
	mov.b32 	%r308, 1;
	st.global.u32 	[%rd63], %r308;
	atom.global.add.f32 	%f30, [%rd1], %f32;
	bra.uni 	$L__BB1_16;
$L__BB1_15:
	mul.lo.s32 	%r297, %r15, %r316;
	mad.lo.s32 	%r298, %r315, %r3, %r297;
	add.s32 	%r299, %r298, %r317;
	mad.lo.s32 	%r300, %r299, %r4, %r314;
	mad.lo.s32 	%r301, %r300, %r5, %r14;
	mul.wide.s32 	%rd60, %r301, 4;
	add.s64 	%rd61, %rd3, %rd60;
	mov.b32 	%r302, -1;
	st.global.u32 	[%rd61], %r302;
	neg.f32 	%f28, %f32;
	atom.global.add.f32 	%f29, [%rd1], %f28;
$L__BB1_16:
	ret;

}


// ===== COMPILED SASS (sm_100) =====

	.target	sm_100

	.elftype	@"ET_EXEC"


//--------------------- .note.nv.tkinfo           --------------------------
	.section	.note.nv.tkinfo,"",@"SHT_NOTE"
	.sectionflags	@"SHF_NOTE_NV_TKINFO"
	.tkinfo
        /*0018*/ 	.word	0x00000002
        /*0030*/ 	.string	""
        /*0030*/ 	.string	"ptxas"
        /*0030*/ 	.string	"Cuda compilation tools, release 13.0, V13.0.88"
        /*0030*/ 	.string	"Build cuda_13.0.r13.0/compiler.36424714_0"
        /*0030*/ 	.string	"-arch sm_100 -m 64 "



//--------------------- .note.nv.cuinfo           --------------------------
	.section	.note.nv.cuinfo,"",@"SHT_NOTE"
	.sectionflags	@"SHF_NOTE_NV_CUINFO"
        /*0018*/ 	.short	0x0002
        /*001a*/ 	.short	0x0064
        /*001c*/ 	.short	0x0082
	.zero		2


//--------------------- .nv.info                  --------------------------
	.section	.nv.info,"",@"SHT_CUDA_INFO"
	.align	4


	//----- nvinfo : EIATTR_REGCOUNT
	.align		4
        /*0000*/ 	.byte	0x04, 0x2f
        /*0002*/ 	.short	(.L_4 - .L_3)
	.align		4
.L_3:
        /*0004*/ 	.word	index@(_Z8kernel_09intfield5)
        /*0008*/ 	.word	0x00000011


	//----- nvinfo : EIATTR_FRAME_SIZE
	.align		4
.L_4:
        /*000c*/ 	.byte	0x04, 0x11
        /*000e*/ 	.short	(.L_6 - .L_5)
	.align		4
.L_5:
        /*0010*/ 	.word	index@(_Z8kernel_09intfield5)
        /*0014*/ 	.word	0x00000000


	//----- nvinfo : EIATTR_REGCOUNT
	.align		4
.L_6:
        /*0018*/ 	.byte	0x04, 0x2f
        /*001a*/ 	.short	(.L_8 - .L_7)
	.align		4
.L_7:
        /*001c*/ 	.word	index@(_Z8kernel_19intfield5diPfi)
        /*0020*/ 	.word	0x00000020


	//----- nvinfo : EIATTR_FRAME_SIZE
	.align		4
.L_8:
        /*0024*/ 	.byte	0x04, 0x11
        /*0026*/ 	.short	(.L_10 - .L_9)
	.align		4
.L_9:
        /*0028*/ 	.word	index@($__internal_1_$__cuda_sm3x_div_rn_noftz_f32_slowpath)
        /*002c*/ 	.word	0x00000000


	//----- nvinfo : EIATTR_FRAME_SIZE
	.align		4
.L_10:
        /*0030*/ 	.byte	0x04, 0x11
        /*0032*/ 	.short	(.L_12 - .L_11)
	.align		4
.L_11:
        /*0034*/ 	.word	index@($__internal_0_$__cuda_sm20_rcp_rn_f32_slowpath)
        /*0038*/ 	.word	0x00000000


	//----- nvinfo : EIATTR_FRAME_SIZE
	.align		4
.L_12:
        /*003c*/ 	.byte	0x04, 0x11
        /*003e*/ 	.short	(.L_14 - .L_13)
	.align		4
.L_13:
        /*0040*/ 	.word	index@(_Z8kernel_19intfield5diPfi)
        /*0044*/ 	.word	0x00000000


	//----- nvinfo : EIATTR_MIN_STACK_SIZE
	.align		4
.L_14:
        /*0048*/ 	.byte	0x04, 0x12
        /*004a*/ 	.short	(.L_16 - .L_15)
	.align		4
.L_15:
        /*004c*/ 	.word	index@(_Z8kernel_19intfield5diPfi)
        /*0050*/ 	.word	0x00000000


	//----- nvinfo : EIATTR_MIN_STACK_SIZE
	.align		4
.L_16:
        /*0054*/ 	.byte	0x04, 0x12
        /*0056*/ 	.short	(.L_18 - .L_17)
	.align		4
.L_17:
        /*0058*/ 	.word	index@(_Z8kernel_09intfield5)
        /*005c*/ 	.word	0x00000000
.L_18:


//--------------------- .nv.compat                --------------------------
	.section	.nv.compat,"",@"SHT_CUDA_COMPAT_INFO"
	.align	4
        /*0000*/ 	.byte	0x02, 0x09, 0x00, 0x00, 0x02, 0x02, 0x01, 0x00, 0x02, 0x05, 0x05, 0x00, 0x03, 0x07, 0x01, 0x01
        /*0010*/ 	.byte	0x02, 0x03, 0x00, 0x00, 0x02, 0x06, 0x01, 0x00, 0x04, 0x0b, 0x08, 0x00, 0x01, 0x00, 0x00, 0x00
        /*0020*/ 	.byte	0x00, 0x00, 0x00, 0x00


//--------------------- .nv.info._Z8kernel_19intfield5diPfi --------------------------
	.section	.nv.info._Z8kernel_19intfield5diPfi,"",@"SHT_CUDA_INFO"
	.sectionflags	@""
	.align	4


	//----- nvinfo : EIATTR_CUDA_API_VERSION
	.align		4
        /*0000*/ 	.byte	0x04, 0x37
        /*0002*/ 	.short	(.L_20 - .L_19)
.L_19:
        /*0004*/ 	.word	0x00000082


	//----- nvinfo : EIATTR_KPARAM_INFO
	.align		4
.L_20:
        /*0008*/ 	.byte	0x04, 0x17
        /*000a*/ 	.short	(.L_22 - .L_21)
.L_21:
        /*000c*/ 	.word	0x00000000
        /*0010*/ 	.short	0x0004
        /*0012*/ 	.short	0x0038
        /*0014*/ 	.byte	0x00, 0xf0, 0x11, 0x00


	//----- nvinfo : EIATTR_KPARAM_INFO
	.align		4
.L_22:
        /*0018*/ 	.byte	0x04, 0x17
        /*001a*/ 	.short	(.L_24 - .L_23)
.L_23:
        /*001c*/ 	.word	0x00000000
        /*0020*/ 	.short	0x0003
        /*0022*/ 	.short	0x0030
        /*0024*/ 	.byte	0x00, 0xf5, 0x21, 0x00


	//----- nvinfo : EIATTR_KPARAM_INFO
	.align		4
.L_24:
        /*0028*/ 	.byte	0x04, 0x17
        /*002a*/ 	.short	(.L_26 - .L_25)
.L_25:
        /*002c*/ 	.word	0x00000000
        /*0030*/ 	.short	0x0002
        /*0032*/ 	.short	0x0028
        /*0034*/ 	.byte	0x00, 0xf0, 0x11, 0x00


	//----- nvinfo : EIATTR_KPARAM_INFO
	.align		4
.L_26:
        /*0038*/ 	.byte	0x04, 0x17
        /*003a*/ 	.short	(.L_28 - .L_27)
.L_27:
        /*003c*/ 	.word	0x00000000
        /*0040*/ 	.short	0x0001
        /*0042*/ 	.short	0x0020
        /*0044*/ 	.byte	0x00, 0xf0, 0x21, 0x00


	//----- nvinfo : EIATTR_KPARAM_INFO
	.align		4
.L_28:
        /*0048*/ 	.byte	0x04, 0x17
        /*004a*/ 	.short	(.L_30 - .L_29)
.L_29:
        /*004c*/ 	.word	0x00000000
        /*0050*/ 	.short	0x0000
        /*0052*/ 	.short	0x0000
        /*0054*/ 	.byte	0x00, 0xf0, 0x81, 0x00


	//----- nvinfo : EIATTR_SPARSE_MMA_MASK
	.align		4
.L_30:
        /*0058*/ 	.byte	0x03, 0x50
        /*005a*/ 	.short	0x0000


	//----- nvinfo : EIATTR_MAXREG_COUNT
	.align		4
        /*005c*/ 	.byte	0x03, 0x1b
        /*005e*/ 	.short	0x00ff


	//----- nvinfo : EIATTR_MERCURY_ISA_VERSION
	.align		4
        /*0060*/ 	.byte	0x03, 0x5f
        /*0062*/ 	.short	0x0101


	//----- nvinfo : EIATTR_VRC_CTA_INIT_COUNT
	.align		4
        /*0064*/ 	.byte	0x02, 0x4a
	.zero		1
	.zero		1


	//----- nvinfo : EIATTR_EXIT_INSTR_OFFSETS
	.align		4
        /*0068*/ 	.byte	0x04, 0x1c
        /*006a*/ 	.short	(.L_32 - .L_31)


	//   ....[0]....
.L_31:
        /*006c*/ 	.word	0x000000d0


	//   ....[1]....
        /*0070*/ 	.word	0x00000790


	//   ....[2]....
        /*0074*/ 	.word	0x000026e0


	//   ....[3]....
        /*0078*/ 	.word	0x000027d0


	//----- nvinfo : EIATTR_CRS_STACK_SIZE
	.align		4
.L_32:
        /*007c*/ 	.byte	0x04, 0x1e
        /*007e*/ 	.short	(.L_34 - .L_33)
.L_33:
        /*0080*/ 	.word	0x00000000


	//----- nvinfo : EIATTR_CBANK_PARAM_SIZE
	.align		4
.L_34:
        /*0084*/ 	.byte	0x03, 0x19
        /*0086*/ 	.short	0x003c


	//----- nvinfo : EIATTR_PARAM_CBANK
	.align		4
        /*0088*/ 	.byte	0x04, 0x0a
        /*008a*/ 	.short	(.L_36 - .L_35)
	.align		4
.L_35:
        /*008c*/ 	.word	index@(.nv.constant0._Z8kernel_19intfield5diPfi)
        /*0090*/ 	.short	0x0380
        /*0092*/ 	.short	0x003c


	//----- nvinfo : EIATTR_SW_WAR
	.align		4
.L_36:
        /*0094*/ 	.byte	0x04, 0x36
        /*0096*/ 	.short	(.L_38 - .L_37)
.L_37:
        /*0098*/ 	.word	0x00000008
.L_38:


//--------------------- .nv.info._Z8kernel_09intfield5 --------------------------
	.section	.nv.info._Z8kernel_09intfield5,"",@"SHT_CUDA_INFO"
	.sectionflags	@""
	.align	4


	//----- nvinfo : EIATTR_CUDA_API_VERSION
	.align		4
        /*0000*/ 	.byte	0x04, 0x37
        /*0002*/ 	.short	(.L_40 - .L_39)
.L_39:
        /*0004*/ 	.word	0x00000082


	//----- nvinfo : EIATTR_KPARAM_INFO
	.align		4
.L_40:
        /*0008*/ 	.byte	0x04, 0x17
        /*000a*/ 	.short	(.L_42 - .L_41)
.L_41:
        /*000c*/ 	.word	0x00000000
        /*0010*/ 	.short	0x0000
        /*0012*/ 	.short	0x0000
        /*0014*/ 	.byte	0x00, 0xf0, 0x81, 0x00


	//----- nvinfo : EIATTR_SPARSE_MMA_MASK
	.align		4
.L_42:
        /*0018*/ 	.byte	0x03, 0x50
        /*001a*/ 	.short	0x0000


	//----- nvinfo : EIATTR_MAXREG_COUNT
	.align		4
        /*001c*/ 	.byte	0x03, 0x1b
        /*001e*/ 	.short	0x00ff


	//----- nvinfo : EIATTR_MERCURY_ISA_VERSION
	.align		4
        /*0020*/ 	.byte	0x03, 0x5f
        /*0022*/ 	.short	0x0101


	//----- nvinfo : EIATTR_VRC_CTA_INIT_COUNT
	.align		4
        /*0024*/ 	.byte	0x02, 0x4a
	.zero		1
	.zero		1


	//----- nvinfo : EIATTR_EXIT_INSTR_OFFSETS
	.align		4
        /*0028*/ 	.byte	0x04, 0x1c
        /*002a*/ 	.short	(.L_44 - .L_43)


	//   ....[0]....
.L_43:
        /*002c*/ 	.word	0x000000d0


	//   ....[1]....
        /*0030*/ 	.word	0x000007f0


	//----- nvinfo : EIATTR_CBANK_PARAM_SIZE
	.align		4
.L_44:
        /*0034*/ 	.byte	0x03, 0x19
        /*0036*/ 	.short	0x0020


	//----- nvinfo : EIATTR_PARAM_CBANK
	.align		4
        /*0038*/ 	.byte	0x04, 0x0a
        /*003a*/ 	.short	(.L_46 - .L_45)
	.align		4
.L_45:
        /*003c*/ 	.word	index@(.nv.constant0._Z8kernel_09intfield5)
        /*0040*/ 	.short	0x0380
        /*0042*/ 	.short	0x0020


	//----- nvinfo : EIATTR_SW_WAR
	.align		4
.L_46:
        /*0044*/ 	.byte	0x04, 0x36
        /*0046*/ 	.short	(.L_48 - .L_47)
.L_47:
        /*0048*/ 	.word	0x00000008
.L_48:


//--------------------- .nv.callgraph             --------------------------
	.section	.nv.callgraph,"",@"SHT_CUDA_CALLGRAPH"
	.align	4
	.sectionentsize	8
	.align		4
        /*0000*/ 	.word	0x00000000
	.align		4
        /*0004*/ 	.word	0xffffffff
	.align		4
        /*0008*/ 	.word	0x00000000
	.align		4
        /*000c*/ 	.word	0xfffffffe
	.align		4
        /*0010*/ 	.word	0x00000000
	.align		4
        /*0014*/ 	.word	0xfffffffd
	.align		4
        /*0018*/ 	.word	0x00000000
	.align		4
        /*001c*/ 	.word	0xfffffffc


//--------------------- .nv.constant3             --------------------------
	.section	.nv.constant3,"a",@progbits
	.align	4
.nv.constant3:
	.type		SIZE,@object
	.size		SIZE,(RAND_DATA_COUNT - SIZE)
SIZE:
        /*0000*/ 	.byte	0x0a, 0x00, 0x00, 0x00
	.type		RAND_DATA_COUNT,@object
	.size		RAND_DATA_COUNT,(rand_data - RAND_DATA_COUNT)
RAND_DATA_COUNT:
        /*0004*/ 	.byte	0x80, 0x00, 0x00, 0x00
	.type		rand_data,@object
	.size		rand_data,(.L_2 - rand_data)
rand_data:
        /*0008*/ 	.byte	0x07, 0x0a, 0x44, 0x3f, 0xf2, 0xd1, 0xc2, 0x3e, 0x32, 0xe3, 0x79, 0x3f, 0x4a, 0x7e, 0x44, 0x3d
        /* <DEDUP_REMOVED lines=31> */
.L_2:


//--------------------- .text._Z8kernel_19intfield5diPfi --------------------------
	.section	.text._Z8kernel_19intfield5diPfi,"ax",@progbits
	.align	128
        .global         _Z8kernel_19intfield5diPfi
        .type           _Z8kernel_19intfield5diPfi,@function
        .size           _Z8kernel_19intfield5diPfi,(.L_x_34 - _Z8kernel_19intfield5diPfi)
        .other          _Z8kernel_19intfield5diPfi,@"STO_CUDA_ENTRY STV_DEFAULT"
_Z8kernel_19intfield5diPfi:
.text._Z8kernel_19intfield5diPfi:
[----:B------:R-:W-:Y:S01]  /*0000*/  LDC R1, c[0x0][0x37c] ;  /* 0x0000df00ff017b82 */ /* 0x000fe20000000800 */
[----:B------:R-:W0:Y:S01]  /*0010*/  S2R R0, SR_TID.X ;  /* 0x0000000000007919 */ /* 0x000e220000002100 */
[----:B------:R-:W1:Y:S06]  /*0020*/  LDCU.64 UR8, c[0x0][0x388] ;  /* 0x00007100ff0877ac */ /* 0x000e6c0008000a00 */
[----:B------:R-:W0:Y:S01]  /*0030*/  S2UR UR7, SR_CTAID.X ;  /* 0x00000000000779c3 */ /* 0x000e220000002500 */
[----:B------:R-:W2:Y:S07]  /*0040*/  LDCU.64 UR10, c[0x0][0x390] ;  /* 0x00007200ff0a77ac */ /* 0x000eae0008000a00 */
[----:B------:R-:W0:Y:S08]  /*0050*/  LDC R3, c[0x0][0x360] ;  /* 0x0000d800ff037b82 */ /* 0x000e300000000800 */
[----:B------:R-:W3:Y:S01]  /*0060*/  LDC R11, c[0x0][0x398] ;  /* 0x0000e600ff0b7b82 */ /* 0x000ee20000000800 */
[----:B-1----:R-:W-:-:S04]  /*0070*/  UIMAD UR4, UR8, UR9, URZ ;  /* 0x00000009080472a4 */ /* 0x002fc8000f8e02ff */
[----:B--2---:R-:W-:-:S04]  /*0080*/  UIMAD UR5, UR4, UR10, URZ ;  /* 0x0000000a040572a4 */ /* 0x004fc8000f8e02ff */
[----:B------:R-:W-:Y:S01]  /*0090*/  UIMAD UR6, UR5, UR11, URZ ;  /* 0x0000000b050672a4 */ /* 0x000fe2000f8e02ff */
[----:B0-----:R-:W-:-:S05]  /*00a0*/  IMAD R0, R3, UR7, R0 ;  /* 0x0000000703007c24 */ /* 0x001fca000f8e0200 */
[----:B---3--:R-:W-:-:S05]  /*00b0*/  IMAD R3, R11, UR6, RZ ;  /* 0x000000060b037c24 */ /* 0x008fca000f8e02ff */
[----:B------:R-:W-:-:S13]  /*00c0*/  ISETP.GE.U32.AND P0, PT, R0, R3, PT ;  /* 0x000000030000720c */ /* 0x000fda0003f06070 */
[----:B------:R-:W-:Y:S05]  /*00d0*/  @P0 EXIT ;  /* 0x000000000000094d */ /* 0x000fea0003800000 */
[----:B------:R-:W0:Y:S01]  /*00e0*/  I2F.U32.RP R8, UR4 ;  /* 0x0000000400087d06 */ /* 0x000e220008209000 */
[----:B------:R-:W-:Y:S01]  /*00f0*/  IADD3 R15, PT, PT, RZ, -UR6, RZ ;  /* 0x80000006ff0f7c10 */ /* 0x000fe2000fffe0ff */
[----:B------:R-:W-:Y:S01]  /*0100*/  IMAD R13, RZ, RZ, -UR5 ;  /* 0x80000005ff0d7e24 */ /* 0x000fe2000f8e02ff */
[----:B------:R-:W-:Y:S01]  /*0110*/  ISETP.NE.U32.AND P5, PT, RZ, UR6, PT ;  /* 0x00000006ff007c0c */ /* 0x000fe2000bfa5070 */
[----:B------:R-:W1:Y:S04]  /*0120*/  LDCU UR7, c[0x0][0x3b8] ;  /* 0x00007700ff0777ac */ /* 0x000e680008000800 */
[----:B------:R-:W2:Y:S08]  /*0130*/  I2F.U32.RP R10, UR6 ;  /* 0x00000006000a7d06 */ /* 0x000eb00008209000 */
[----:B------:R-:W3:Y:S08]  /*0140*/  I2F.U32.RP R9, UR5 ;  /* 0x0000000500097d06 */ /* 0x000ef00008209000 */
[----:B0-----:R-:W0:Y:S08]  /*0150*/  MUFU.RCP R8, R8 ;  /* 0x0000000800087308 */ /* 0x001e300000001000 */
[----:B--2---:R-:W2:Y:S08]  /*0160*/  MUFU.RCP R10, R10 ;  /* 0x0000000a000a7308 */ /* 0x004eb00000001000 */
[----:B---3--:R-:W3:Y:S01]  /*0170*/  MUFU.RCP R9, R9 ;  /* 0x0000000900097308 */ /* 0x008ee20000001000 */
[----:B0-----:R-:W-:-:S07]  /*0180*/  VIADD R4, R8, 0xffffffe ;  /* 0x0ffffffe08047836 */ /* 0x001fce0000000000 */
[----:B------:R0:W4:Y:S01]  /*0190*/  F2I.FTZ.U32.TRUNC.NTZ R5, R4 ;  /* 0x0000000400057305 */ /* 0x000122000021f000 */
[----:B--2---:R-:W-:-:S07]  /*01a0*/  IADD3 R3, PT, PT, R10, 0xffffffe, RZ ;  /* 0x0ffffffe0a037810 */ /* 0x004fce0007ffe0ff */
[----:B------:R-:W-:Y:S01]  /*01b0*/  I2F.U32.RP R2, UR8 ;  /* 0x0000000800027d06 */ /* 0x000fe20008209000 */
[----:B---3--:R-:W-:Y:S01]  /*01c0*/  IADD3 R6, PT, PT, R9, 0xffffffe, RZ ;  /* 0x0ffffffe09067810 */ /* 0x008fe20007ffe0ff */
[----:B0-----:R-:W-:Y:S02]  /*01d0*/  HFMA2 R4, -RZ, RZ, 0, 0 ;  /* 0x00000000ff047431 */ /* 0x001fe400000001ff */
[----:B------:R-:W-:-:S04]  /*01e0*/  IMAD R9, RZ, RZ, -UR4 ;  /* 0x80000004ff097e24 */ /* 0x000fc8000f8e02ff */
[----:B----4-:R-:W-:Y:S01]  /*01f0*/  IMAD R9, R9, R5, RZ ;  /* 0x0000000509097224 */ /* 0x010fe200078e02ff */
[----:B------:R-:W0:Y:S03]  /*0200*/  F2I.FTZ.U32.TRUNC.NTZ R3, R3 ;  /* 0x0000000300037305 */ /* 0x000e26000021f000 */
[----:B------:R-:W-:-:S05]  /*0210*/  IMAD.HI.U32 R5, R5, R9, R4 ;  /* 0x0000000905057227 */ /* 0x000fca00078e0004 */
[----:B------:R2:W3:Y:S01]  /*0220*/  F2I.FTZ.U32.TRUNC.NTZ R7, R6 ;  /* 0x0000000600077305 */ /* 0x0004e2000021f000 */
[----:B0-----:R-:W-:-:S07]  /*0230*/  IMAD R15, R15, R3, RZ ;  /* 0x000000030f0f7224 */ /* 0x001fce00078e02ff */
[----:B------:R0:W4:Y:S01]  /*0240*/  MUFU.RCP R8, R2 ;  /* 0x0000000200087308 */ /* 0x0001220000001000 */
[----:B--2---:R-:W-:Y:S01]  /*0250*/  MOV R6, RZ ;  /* 0x000000ff00067202 */ /* 0x004fe20000000f00 */
[----:B---3--:R-:W-:Y:S02]  /*0260*/  IMAD R13, R13, R7, RZ ;  /* 0x000000070d0d7224 */ /* 0x008fe400078e02ff */
[----:B0-----:R-:W-:-:S04]  /*0270*/  IMAD.MOV.U32 R2, RZ, RZ, RZ ;  /* 0x000000ffff027224 */ /* 0x001fc800078e00ff */
[----:B------:R-:W-:-:S04]  /*0280*/  IMAD.HI.U32 R9, R3, R15, R2 ;  /* 0x0000000f03097227 */ /* 0x000fc800078e0002 */
[----:B------:R-:W-:-:S04]  /*0290*/  IMAD.HI.U32 R3, R7, R13, R6 ;  /* 0x0000000d07037227 */ /* 0x000fc800078e0006 */
[----:B------:R-:W-:-:S04]  /*02a0*/  IMAD.HI.U32 R2, R5, R0, RZ ;  /* 0x0000000005027227 */ /* 0x000fc800078e00ff */
[----:B------:R-:W-:Y:S01]  /*02b0*/  IMAD.HI.U32 R10, R9, R0, RZ ;  /* 0x00000000090a7227 */ /* 0x000fe200078e00ff */
[----:B------:R-:W-:-:S03]  /*02c0*/  IADD3 R9, PT, PT, -R2, RZ, RZ ;  /* 0x000000ff02097210 */ /* 0x000fc60007ffe1ff */
[----:B------:R-:W-:-:S04]  /*02d0*/  IMAD.HI.U32 R2, R3, R0, RZ ;  /* 0x0000000003027227 */ /* 0x000fc800078e00ff */
[----:B------:R-:W-:Y:S01]  /*02e0*/  IMAD R4, R9, UR4, R0 ;  /* 0x0000000409047c24 */ /* 0x000fe2000f8e0200 */
[----:B------:R-:W-:Y:S01]  /*02f0*/  IADD3 R13, PT, PT, -R2, RZ, RZ ;  /* 0x000000ff020d7210 */ /* 0x000fe20007ffe1ff */
[----:B------:R-:W-:Y:S02]  /*0300*/  IMAD.MOV R15, RZ, RZ, -R10 ;  /* 0x000000ffff0f7224 */ /* 0x000fe400078e0a0a */
[----:B----4-:R-:W-:Y:S01]  /*0310*/  VIADD R8, R8, 0xffffffe ;  /* 0x0ffffffe08087836 */ /* 0x010fe20000000000 */
[----:B------:R-:W-:Y:S01]  /*0320*/  ISETP.GE.U32.AND P1, PT, R4, UR4, PT ;  /* 0x0000000404007c0c */ /* 0x000fe2000bf26070 */
[--C-:B------:R-:W-:Y:S02]  /*0330*/  IMAD R2, R15, UR6, R0.reuse ;  /* 0x000000060f027c24 */ /* 0x100fe4000f8e0200 */
[----:B------:R-:W-:Y:S01]  /*0340*/  IMAD R13, R13, UR5, R0 ;  /* 0x000000050d0d7c24 */ /* 0x000fe2000f8e0200 */
[----:B------:R-:W0:Y:S02]  /*0350*/  F2I.FTZ.U32.TRUNC.NTZ R7, R8 ;  /* 0x0000000800077305 */ /* 0x000e24000021f000 */
[----:B------:R-:W-:-:S02]  /*0360*/  ISETP.GE.U32.AND P0, PT, R2, UR6, PT ;  /* 0x0000000602007c0c */ /* 0x000fc4000bf06070 */
[----:B------:R-:W-:-:S05]  /*0370*/  ISETP.GE.U32.AND P3, PT, R13, UR5, PT ;  /* 0x000000050d007c0c */ /* 0x000fca000bf66070 */
[----:B------:R-:W-:Y:S02]  /*0380*/  @P1 IADD3 R4, PT, PT, R4, -UR4, RZ ;  /* 0x8000000404041c10 */ /* 0x000fe4000fffe0ff */
[----:B------:R-:W-:Y:S02]  /*0390*/  ISETP.NE.U32.AND P1, PT, RZ, UR4, PT ;  /* 0x00000004ff007c0c */ /* 0x000fe4000bf25070 */
[----:B------:R-:W-:Y:S02]  /*03a0*/  ISETP.GE.U32.AND P2, PT, R4, UR4, PT ;  /* 0x0000000404007c0c */ /* 0x000fe4000bf46070 */
[----:B------:R-:W-:Y:S02]  /*03b0*/  @P0 VIADD R2, R2, -UR6 ;  /* 0x8000000602020c36 */ /* 0x000fe40008000000 */
[----:B------:R-:W-:Y:S01]  /*03c0*/  @P3 IADD3 R13, PT, PT, R13, -UR5, RZ ;  /* 0x800000050d0d3c10 */ /* 0x000fe2000fffe0ff */
[----:B0-----:R-:W-:Y:S02]  /*03d0*/  IMAD.MOV R9, RZ, RZ, -R7 ;  /* 0x000000ffff097224 */ /* 0x001fe400078e0a07 */
[----:B------:R-:W-:Y:S01]  /*03e0*/  ISETP.GE.U32.AND P4, PT, R2, UR6, PT ;  /* 0x0000000602007c0c */ /* 0x000fe2000bf86070 */
[----:B------:R-:W-:Y:S01]  /*03f0*/  @P0 VIADD R10, R10, 0x1 ;  /* 0x000000010a0a0836 */ /* 0x000fe20000000000 */
[----:B------:R-:W-:Y:S01]  /*0400*/  ISETP.GE.U32.AND P3, PT, R13, UR5, PT ;  /* 0x000000050d007c0c */ /* 0x000fe2000bf66070 */
[----:B------:R-:W-:Y:S01]  /*0410*/  IMAD R9, R9, UR8, RZ ;  /* 0x0000000809097c24 */ /* 0x000fe2000f8e02ff */
[----:B------:R-:W-:-:S02]  /*0420*/  ISETP.NE.U32.AND P0, PT, RZ, UR5, PT ;  /* 0x00000005ff007c0c */ /* 0x000fc4000bf05070 */
[----:B------:R-:W-:Y:S01]  /*0430*/  @P2 IADD3 R4, PT, PT, R4, -UR4, RZ ;  /* 0x8000000404042c10 */ /* 0x000fe2000fffe0ff */
[----:B------:R-:W-:Y:S01]  /*0440*/  IMAD.HI.U32 R7, R7, R9, R6 ;  /* 0x0000000907077227 */ /* 0x000fe200078e0006 */
[----:B------:R-:W-:Y:S02]  /*0450*/  LOP3.LUT R9, RZ, UR4, RZ, 0x33, !PT ;  /* 0x00000004ff097c12 */ /* 0x000fe4000f8e33ff */
[----:B------:R-:W-:Y:S02]  /*0460*/  LOP3.LUT R2, RZ, UR5, RZ, 0x33, !PT ;  /* 0x00000005ff027c12 */ /* 0x000fe4000f8e33ff */
[----:B------:R-:W-:Y:S01]  /*0470*/  SEL R6, R9, R4, !P1 ;  /* 0x0000000409067207 */ /* 0x000fe20004800000 */
[----:B------:R-:W-:Y:S01]  /*0480*/  @P4 VIADD R10, R10, 0x1 ;  /* 0x000000010a0a4836 */ /* 0x000fe20000000000 */
[----:B------:R-:W-:Y:S01]  /*0490*/  @!P5 LOP3.LUT R10, RZ, UR6, RZ, 0x33, !PT ;  /* 0x00000006ff0adc12 */ /* 0x000fe2000f8e33ff */
[----:B------:R-:W-:Y:S01]  /*04a0*/  IMAD.HI.U32 R4, R7, R0, RZ ;  /* 0x0000000007047227 */ /* 0x000fe200078e00ff */
[----:B------:R-:W-:-:S02]  /*04b0*/  @P3 IADD3 R13, PT, PT, R13, -UR5, RZ ;  /* 0x800000050d0d3c10 */ /* 0x000fc4000fffe0ff */
[----:B------:R-:W-:Y:S01]  /*04c0*/  IADD3 R15, PT, PT, -R10, RZ, RZ ;  /* 0x000000ff0a0f7210 */ /* 0x000fe20007ffe1ff */
[----:B------:R-:W-:Y:S01]  /*04d0*/  IMAD.HI.U32 R8, R7, R6, RZ ;  /* 0x0000000607087227 */ /* 0x000fe200078e00ff */
[----:B------:R-:W-:-:S03]  /*04e0*/  SEL R12, R2, R13, !P0 ;  /* 0x0000000d020c7207 */ /* 0x000fc60004000000 */
[----:B------:R-:W-:Y:S02]  /*04f0*/  IMAD.MOV R7, RZ, RZ, -R4 ;  /* 0x000000ffff077224 */ /* 0x000fe400078e0a04 */
[----:B------:R-:W-:-:S04]  /*0500*/  IMAD.HI.U32 R16, R5, R12, RZ ;  /* 0x0000000c05107227 */ /* 0x000fc800078e00ff */
[--C-:B------:R-:W-:Y:S01]  /*0510*/  IMAD R4, R7, UR8, R0.reuse ;  /* 0x0000000807047c24 */ /* 0x100fe2000f8e0200 */
[----:B------:R-:W-:Y:S01]  /*0520*/  IADD3 R7, PT, PT, -R16, RZ, RZ ;  /* 0x000000ff10077210 */ /* 0x000fe20007ffe1ff */
[----:B------:R-:W-:Y:S02]  /*0530*/  IMAD R14, R15, UR6, R0 ;  /* 0x000000060f0e7c24 */ /* 0x000fe4000f8e0200 */
[----:B------:R-:W-:Y:S01]  /*0540*/  IMAD.MOV R13, RZ, RZ, -R8 ;  /* 0x000000ffff0d7224 */ /* 0x000fe200078e0a08 */
[----:B------:R-:W-:Y:S01]  /*0550*/  ISETP.GE.U32.AND P3, PT, R4, UR8, PT ;  /* 0x0000000804007c0c */ /* 0x000fe2000bf66070 */
[----:B------:R-:W-:-:S04]  /*0560*/  IMAD.HI.U32 R5, R3, R14, RZ ;  /* 0x0000000e03057227 */ /* 0x000fc800078e00ff */
[----:B------:R-:W-:Y:S02]  /*0570*/  IMAD R6, R13, UR8, R6 ;  /* 0x000000080d067c24 */ /* 0x000fe4000f8e0206 */
[----:B------:R-:W-:Y:S02]  /*0580*/  IMAD R12, R7, UR4, R12 ;  /* 0x00000004070c7c24 */ /* 0x000fe4000f8e020c */
[----:B------:R-:W-:Y:S01]  /*0590*/  IMAD.MOV R3, RZ, RZ, -R5 ;  /* 0x000000ffff037224 */ /* 0x000fe200078e0a05 */
[----:B------:R-:W-:Y:S02]  /*05a0*/  ISETP.GE.U32.AND P6, PT, R6, UR8, PT ;  /* 0x0000000806007c0c */ /* 0x000fe4000bfc6070 */
[----:B------:R-:W-:Y:S01]  /*05b0*/  ISETP.GE.U32.AND P2, PT, R12, UR4, PT ;  /* 0x000000040c007c0c */ /* 0x000fe2000bf46070 */
[----:B------:R-:W-:Y:S01]  /*05c0*/  IMAD R14, R3, UR5, R14 ;  /* 0x00000005030e7c24 */ /* 0x000fe2000f8e020e */
[----:B------:R-:W-:Y:S02]  /*05d0*/  @P3 IADD3 R4, PT, PT, R4, -UR8, RZ ;  /* 0x8000000804043c10 */ /* 0x000fe4000fffe0ff */
[----:B------:R-:W-:-:S02]  /*05e0*/  LOP3.LUT R3, RZ, UR8, RZ, 0x33, !PT ;  /* 0x00000008ff037c12 */ /* 0x000fc4000f8e33ff */
[----:B------:R-:W-:Y:S02]  /*05f0*/  ISETP.GE.U32.AND P3, PT, R14, UR5, PT ;  /* 0x000000050e007c0c */ /* 0x000fe4000bf66070 */
[----:B------:R-:W-:-:S03]  /*0600*/  ISETP.GE.U32.AND P4, PT, R4, UR8, PT ;  /* 0x0000000804007c0c */ /* 0x000fc6000bf86070 */
[----:B------:R-:W-:Y:S02]  /*0610*/  @P6 VIADD R6, R6, -UR8 ;  /* 0x8000000806066c36 */ /* 0x000fe40008000000 */
[----:B------:R-:W-:Y:S01]  /*0620*/  @P2 IADD3 R12, PT, PT, R12, -UR4, RZ ;  /* 0x800000040c0c2c10 */ /* 0x000fe2000fffe0ff */
[----:B------:R-:W-:Y:S01]  /*0630*/  @P6 VIADD R8, R8, 0x1 ;  /* 0x0000000108086836 */ /* 0x000fe20000000000 */
[----:B------:R-:W-:Y:S02]  /*0640*/  @P2 IADD3 R16, PT, PT, R16, 0x1, RZ ;  /* 0x0000000110102810 */ /* 0x000fe40007ffe0ff */
[----:B------:R-:W-:Y:S02]  /*0650*/  ISETP.GE.U32.AND P5, PT, R6, UR8, PT ;  /* 0x0000000806007c0c */ /* 0x000fe4000bfa6070 */
[----:B------:R-:W-:Y:S01]  /*0660*/  ISETP.GE.U32.AND P6, PT, R12, UR4, PT ;  /* 0x000000040c007c0c */ /* 0x000fe2000bfc6070 */
[----:B------:R-:W-:Y:S01]  /*0670*/  @P3 VIADD R5, R5, 0x1 ;  /* 0x0000000105053836 */ /* 0x000fe20000000000 */
[----:B------:R-:W-:Y:S01]  /*0680*/  @P3 IADD3 R14, PT, PT, R14, -UR5, RZ ;  /* 0x800000050e0e3c10 */ /* 0x000fe2000fffe0ff */
[----:B------:R-:W-:Y:S01]  /*0690*/  @P4 VIADD R4, R4, -UR8 ;  /* 0x8000000804044c36 */ /* 0x000fe20008000000 */
[----:B------:R-:W-:-:S02]  /*06a0*/  ISETP.NE.U32.AND P2, PT, RZ, UR8, PT ;  /* 0x00000008ff007c0c */ /* 0x000fc4000bf45070 */
[----:B------:R-:W-:Y:S02]  /*06b0*/  ISETP.GE.U32.AND P4, PT, R14, UR5, PT ;  /* 0x000000050e007c0c */ /* 0x000fe4000bf86070 */
[----:B------:R-:W-:-:S03]  /*06c0*/  SEL R14, R3, R4, !P2 ;  /* 0x00000004030e7207 */ /* 0x000fc60005000000 */
[----:B------:R-:W-:Y:S02]  /*06d0*/  @P5 VIADD R8, R8, 0x1 ;  /* 0x0000000108085836 */ /* 0x000fe40000000000 */
[----:B------:R-:W-:-:S03]  /*06e0*/  @P6 IADD3 R16, PT, PT, R16, 0x1, RZ ;  /* 0x0000000110106810 */ /* 0x000fc60007ffe0ff */
[----:B------:R-:W-:Y:S02]  /*06f0*/  SEL R18, R3, R8, !P2 ;  /* 0x0000000803127207 */ /* 0x000fe40005000000 */
[----:B------:R-:W-:Y:S02]  /*0700*/  SEL R21, R9, R16, !P1 ;  /* 0x0000001009157207 */ /* 0x000fe40004800000 */
[----:B------:R-:W-:Y:S02]  /*0710*/  @P4 IADD3 R5, PT, PT, R5, 0x1, RZ ;  /* 0x0000000105054810 */ /* 0x000fe40007ffe0ff */
[----:B------:R-:W-:Y:S02]  /*0720*/  IADD3 R3, PT, PT, R21, R18, R14 ;  /* 0x0000001215037210 */ /* 0x000fe40007ffe00e */
[----:B------:R-:W-:-:S04]  /*0730*/  SEL R4, R2, R5, !P0 ;  /* 0x0000000502047207 */ /* 0x000fc80004000000 */
[----:B------:R-:W-:-:S04]  /*0740*/  IADD3 R3, PT, PT, R10, R3, R4 ;  /* 0x000000030a037210 */ /* 0x000fc80007ffe004 */
[----:B------:R-:W-:-:S04]  /*0750*/  LEA.HI R2, R3, R3, RZ, 0x1 ;  /* 0x0000000303027211 */ /* 0x000fc800078f08ff */
[----:B------:R-:W-:-:S05]  /*0760*/  LOP3.LUT R2, R2, 0xfffffffe, RZ, 0xc0, !PT ;  /* 0xfffffffe02027812 */ /* 0x000fca00078ec0ff */
[----:B------:R-:W-:-:S05]  /*0770*/  IMAD.IADD R2, R3, 0x1, -R2 ;  /* 0x0000000103027824 */ /* 0x000fca00078e0a02 */
[----:B-1----:R-:W-:-:S13]  /*0780*/  ISETP.NE.AND P0, PT, R2, UR7, PT ;  /* 0x0000000702007c0c */ /* 0x002fda000bf05270 */
[----:B------:R-:W-:Y:S05]  /*0790*/  @!P0 EXIT ;  /* 0x000000000000894d */ /* 0x000fea0003800000 */
[----:B------:R-:W-:Y:S01]  /*07a0*/  ISETP.LT.U32.AND P0, PT, R0, UR6, PT ;  /* 0x0000000600007c0c */ /* 0x000fe2000bf01070 */
[----:B------:R-:W-:Y:S01]  /*07b0*/  UIMAD UR4, UR9, UR10, URZ ;  /* 0x0000000a090472a4 */ /* 0x000fe2000f8e02ff */
[----:B------:R-:W-:Y:S01]  /*07c0*/  IMAD R12, R11, UR11, RZ ;  /* 0x0000000b0b0c7c24 */ /* 0x000fe2000f8e02ff */
[----:B------:R-:W0:Y:S01]  /*07d0*/  LDCU.64 UR6, c[0x0][0x358] ;  /* 0x00006b00ff0677ac */ /* 0x000e220008000a00 */
[----:B------:R-:W-:Y:S01]  /*07e0*/  BSSY.RECONVERGENT B0, `(.L_x_0) ;  /* 0x0000064000007945 */ /* 0x000fe20003800200 */
[----:B------:R-:W-:Y:S01]  /*07f0*/  MOV R24, R14 ;  /* 0x0000000e00187202 */ /* 0x000fe20000000f00 */
[----:B------:R-:W-:Y:S01]  /*0800*/  IMAD R13, R12, UR10, RZ ;  /* 0x0000000a0c0d7c24 */ /* 0x000fe2000f8e02ff */
[C---:B------:R-:W-:Y:S01]  /*0810*/  ISETP.NE.AND P1, PT, R10.reuse, 0x1, PT ;  /* 0x000000010a00780c */ /* 0x040fe20003f25270 */
[----:B------:R-:W-:Y:S01]  /*0820*/  IMAD.MOV.U32 R20, RZ, RZ, R18 ;  /* 0x000000ffff147224 */ /* 0x000fe200078e0012 */
[----:B------:R-:W-:Y:S01]  /*0830*/  MOV R25, R21 ;  /* 0x0000001500197202 */ /* 0x000fe20000000f00 */
[----:B------:R-:W-:Y:S01]  /*0840*/  IMAD.MOV.U32 R0, RZ, RZ, R4 ;  /* 0x000000ffff007224 */ /* 0x000fe200078e0004 */
[----:B------:R-:W-:Y:S01]  /*0850*/  MOV R15, R10 ;  /* 0x0000000a000f7202 */ /* 0x000fe20000000f00 */
[----:B------:R-:W-:Y:S01]  /*0860*/  IMAD.SHL.U32 R19, R10, 0x4, RZ ;  /* 0x000000040a137824 */ /* 0x000fe200078e00ff */
[----:B------:R-:W-:Y:S01]  /*0870*/  MOV R16, RZ ;  /* 0x000000ff00107202 */ /* 0x000fe20000000f00 */
[----:B------:R-:W-:Y:S01]  /*0880*/  IMAD R17, R12, UR4, RZ ;  /* 0x000000040c117c24 */ /* 0x000fe2000f8e02ff */
[----:B------:R-:W-:Y:S06]  /*0890*/  @P0 BRA `(.L_x_1) ;  /* 0x0000000400600947 */ /* 0x000fec0003800000 */
[C---:B------:R-:W-:Y:S01]  /*08a0*/  ISETP.GE.AND P0, PT, R24.reuse, 0x1, PT ;  /* 0x000000011800780c */ /* 0x040fe20003f06270 */
[----:B------:R-:W-:Y:S01]  /*08b0*/  VIADD R16, R24, 0x9 ;  /* 0x0000000918107836 */ /* 0x000fe20000000000 */
[C---:B------:R-:W-:Y:S02]  /*08c0*/  ISETP.EQ.AND P5, PT, R19.reuse, RZ, PT ;  /* 0x000000ff1300720c */ /* 0x040fe40003fa2270 */
[C---:B------:R-:W-:Y:S02]  /*08d0*/  ISETP.EQ.AND P4, PT, R19.reuse, 0x4, PT ;  /* 0x000000041300780c */ /* 0x040fe40003f82270 */
[C---:B------:R-:W-:Y:S02]  /*08e0*/  ISETP.EQ.AND P3, PT, R19.reuse, 0x8, PT ;  /* 0x000000081300780c */ /* 0x040fe40003f62270 */
[----:B------:R-:W-:-:S05]  /*08f0*/  ISETP.EQ.AND P2, PT, R19, 0xc, PT ;  /* 0x0000000c1300780c */ /* 0x000fca0003f42270 */
[----:B------:R-:W-:Y:S02]  /*0900*/  @P0 IADD3 R16, PT, PT, R24, -0x1, RZ ;  /* 0xffffffff18100810 */ /* 0x000fe40007ffe0ff */
[----:B------:R-:W-:-:S03]  /*0910*/  ISETP.EQ.AND P0, PT, R19, 0x10, PT ;  /* 0x000000101300780c */ /* 0x000fc60003f02270 */
[--C-:B------:R-:W-:Y:S01]  /*0920*/  @P5 IMAD.MOV.U32 R2, RZ, RZ, R16.reuse ;  /* 0x000000ffff025224 */ /* 0x100fe200078e0010 */
[----:B------:R-:W-:Y:S01]  /*0930*/  @P4 MOV R2, R18 ;  /* 0x0000001200024202 */ /* 0x000fe20000000f00 */
[----:B------:R-:W-:Y:S01]  /*0940*/  @P3 IMAD.MOV.U32 R2, RZ, RZ, R21 ;  /* 0x000000ffff023224 */ /* 0x000fe200078e0015 */
[----:B------:R-:W-:Y:S01]  /*0950*/  @P2 MOV R2, R0 ;  /* 0x0000000000022202 */ /* 0x000fe20000000f00 */
[----:B------:R-:W-:-:S06]  /*0960*/  IMAD.MOV.U32 R6, RZ, RZ, R16 ;  /* 0x000000ffff067224 */ /* 0x000fcc00078e0010 */
[----:B------:R-:W-:-:S05]  /*0970*/  @P0 IMAD.MOV.U32 R2, RZ, RZ, R15 ;  /* 0x000000ffff020224 */ /* 0x000fca00078e000f */
[C---:B------:R-:W-:Y:S02]  /*0980*/  ISETP.GT.AND P6, PT, R2.reuse, 0x8, PT ;  /* 0x000000080200780c */ /* 0x040fe40003fc4270 */
[----:B------:R-:W-:-:S11]  /*0990*/  IADD3 R3, PT, PT, R2, -0x9, RZ ;  /* 0xfffffff702037810 */ /* 0x000fd60007ffe0ff */
[----:B------:R-:W-:-:S04]  /*09a0*/  @!P6 IADD3 R3, PT, PT, R2, 0x1, RZ ;  /* 0x000000010203e810 */ /* 0x000fc80007ffe0ff */
[-C--:B------:R-:W-:Y:S01]  /*09b0*/  @P4 MOV R18, R3.reuse ;  /* 0x0000000300124202 */ /* 0x080fe20000000f00 */
[----:B------:R-:W-:Y:S01]  /*09c0*/  @P5 IMAD.MOV.U32 R6, RZ, RZ, R3 ;  /* 0x000000ffff065224 */ /* 0x000fe200078e0003 */
[-C--:B------:R-:W-:Y:S02]  /*09d0*/  @P3 MOV R21, R3.reuse ;  /* 0x0000000300153202 */ /* 0x080fe40000000f00 */
[-C--:B------:R-:W-:Y:S02]  /*09e0*/  @P2 MOV R0, R3.reuse ;  /* 0x0000000300002202 */ /* 0x080fe40000000f00 */
[C---:B------:R-:W-:Y:S02]  /*09f0*/  ISETP.GT.AND P6, PT, R6.reuse, 0x8, PT ;  /* 0x000000080600780c */ /* 0x040fe40003fc4270 */
[----:B------:R-:W-:Y:S02]  /*0a00*/  IADD3 R8, PT, PT, R6, -0x9, RZ ;  /* 0xfffffff706087810 */ /* 0x000fe40007ffe0ff */
[----:B------:R-:W-:-:S02]  /*0a10*/  @P0 MOV R15, R3 ;  /* 0x00000003000f0202 */ /* 0x000fc40000000f00 */
[----:B------:R-:W1:Y:S07]  /*0a20*/  LDC.64 R2, c[0x0][0x380] ;  /* 0x0000e000ff027b82 */ /* 0x000e6e0000000a00 */
[----:B------:R-:W-:-:S05]  /*0a30*/  @!P6 VIADD R8, R6, 0x1 ;  /* 0x000000010608e836 */ /* 0x000fca0000000000 */
[C---:B------:R-:W-:Y:S02]  /*0a40*/  ISETP.GT.AND P6, PT, R8.reuse, 0x8, PT ;  /* 0x000000080800780c */ /* 0x040fe40003fc4270 */
[----:B------:R-:W-:-:S11]  /*0a50*/  IADD3 R5, PT, PT, R8, -0x9, RZ ;  /* 0xfffffff708057810 */ /* 0x000fd60007ffe0ff */
[----:B------:R-:W-:-:S04]  /*0a60*/  @!P6 VIADD R5, R8, 0x1 ;  /* 0x000000010805e836 */ /* 0x000fc80000000000 */
[----:B------:R-:W-:Y:S01]  /*0a70*/  @P5 IMAD.MOV.U32 R7, RZ, RZ, R5 ;  /* 0x000000ffff075224 */ /* 0x000fe200078e0005 */
[----:B------:R-:W-:Y:S01]  /*0a80*/  MOV R23, R5 ;  /* 0x0000000500177202 */ /* 0x000fe20000000f00 */
[----:B------:R-:W-:Y:S02]  /*0a90*/  @P4 IMAD.MOV.U32 R7, RZ, RZ, R18 ;  /* 0x000000ffff074224 */ /* 0x000fe400078e0012 */
[----:B------:R-:W-:Y:S02]  /*0aa0*/  @P3 IMAD.MOV.U32 R7, RZ, RZ, R21 ;  /* 0x000000ffff073224 */ /* 0x000fe400078e0015 */
[----:B------:R-:W-:Y:S01]  /*0ab0*/  @P2 IMAD.MOV.U32 R7, RZ, RZ, R0 ;  /* 0x000000ffff072224 */ /* 0x000fe200078e0000 */
[----:B------:R-:W-:Y:S01]  /*0ac0*/  @P0 MOV R7, R15 ;  /* 0x0000000f00070202 */ /* 0x000fe20000000f00 */
[----:B------:R-:W-:-:S03]  /*0ad0*/  IMAD R5, R20, R13, RZ ;  /* 0x0000000d14057224 */ /* 0x000fc600078e02ff */
[C---:B------:R-:W-:Y:S01]  /*0ae0*/  ISETP.GE.AND P6, PT, R7.reuse, 0x1, PT ;  /* 0x000000010700780c */ /* 0x040fe20003fc6270 */
[----:B------:R-:W-:Y:S02]  /*0af0*/  VIADD R14, R7, 0x9 ;  /* 0x00000009070e7836 */ /* 0x000fe40000000000 */
[----:B------:R-:W-:-:S04]  /*0b00*/  IMAD R5, R17, R16, R5 ;  /* 0x0000001011057224 */ /* 0x000fc800078e0205 */
[----:B------:R-:W-:-:S04]  /*0b10*/  IMAD R5, R25, R12, R5 ;  /* 0x0000000c19057224 */ /* 0x000fc800078e0205 */
[----:B------:R-:W-:Y:S02]  /*0b20*/  IMAD R5, R4, R11, R5 ;  /* 0x0000000b04057224 */ /* 0x000fe400078e0205 */
[----:B------:R-:W-:Y:S02]  /*0b30*/  @P6 VIADD R14, R7, 0xffffffff ;  /* 0xffffffff070e6836 */ /* 0x000fe40000000000 */
[----:B------:R-:W-:-:S03]  /*0b40*/  IMAD R7, R13, R18, RZ ;  /* 0x000000120d077224 */ /* 0x000fc600078e02ff */
[----:B------:R-:W-:Y:S01]  /*0b50*/  @P5 MOV R23, R14 ;  /* 0x0000000e00175202 */ /* 0x000fe20000000f00 */
[C-C-:B------:R-:W-:Y:S01]  /*0b60*/  IMAD R6, R17.reuse, R6, R7.reuse ;  /* 0x0000000611067224 */ /* 0x140fe200078e0207 */
[----:B------:R-:W-:Y:S01]  /*0b70*/  @P4 MOV R18, R14 ;  /* 0x0000000e00124202 */ /* 0x000fe20000000f00 */
[----:B------:R-:W-:Y:S01]  /*0b80*/  IMAD R7, R17, R8, R7 ;  /* 0x0000000811077224 */ /* 0x000fe200078e0207 */
[C---:B------:R-:W-:Y:S01]  /*0b90*/  ISETP.GE.AND P5, PT, R23.reuse, 0x1, PT ;  /* 0x000000011700780c */ /* 0x040fe20003fa6270 */
[----:B------:R-:W-:Y:S02]  /*0ba0*/  VIADD R24, R23, 0x9 ;  /* 0x0000000917187836 */ /* 0x000fe40000000000 */
[----:B------:R-:W-:Y:S02]  /*0bb0*/  IMAD R4, R13, R18, RZ ;  /* 0x000000120d047224 */ /* 0x000fe400078e02ff */
[CC--:B------:R-:W-:Y:S02]  /*0bc0*/  IMAD R6, R12.reuse, R21.reuse, R6 ;  /* 0x000000150c067224 */ /* 0x0c0fe400078e0206 */
[----:B------:R-:W-:Y:S01]  /*0bd0*/  IMAD R7, R12, R21, R7 ;  /* 0x000000150c077224 */ /* 0x000fe200078e0207 */
[----:B------:R-:W-:Y:S01]  /*0be0*/  @P3 MOV R21, R14 ;  /* 0x0000000e00153202 */ /* 0x000fe20000000f00 */
[----:B-1----:R-:W-:-:S04]  /*0bf0*/  IMAD.WIDE R8, R5, 0x4, R2 ;  /* 0x0000000405087825 */ /* 0x002fc800078e0202 */
[----:B------:R-:W-:Y:S02]  /*0c00*/  @P5 VIADD R24, R23, 0xffffffff ;  /* 0xffffffff17185836 */ /* 0x000fe40000000000 */
[----:B------:R-:W-:Y:S02]  /*0c10*/  IMAD R23, R17, R23, R10 ;  /* 0x0000001711177224 */ /* 0x000fe400078e020a */
[CC--:B------:R-:W-:Y:S02]  /*0c20*/  IMAD R27, R11.reuse, R0.reuse, R6 ;  /* 0x000000000b1b7224 */ /* 0x0c0fe400078e0206 */
[----:B------:R-:W-:Y:S02]  /*0c30*/  IMAD.IADD R23, R4, 0x1, R23 ;  /* 0x0000000104177824 */ /* 0x000fe400078e0217 */
[----:B------:R-:W-:Y:S01]  /*0c40*/  IMAD R5, R11, R0, R7 ;  /* 0x000000000b057224 */ /* 0x000fe200078e0207 */
[----:B------:R-:W-:Y:S01]  /*0c50*/  @P2 MOV R0, R14 ;  /* 0x0000000e00002202 */ /* 0x000fe20000000f00 */
[----:B------:R-:W-:-:S02]  /*0c60*/  IMAD R4, R17, R24, R4 ;  /* 0x0000001811047224 */ /* 0x000fc400078e0204 */
[CC--:B------:R-:W-:Y:S02]  /*0c70*/  IMAD R23, R12.reuse, R21.reuse, R23 ;  /* 0x000000150c177224 */ /* 0x0c0fe400078e0217 */
[----:B------:R-:W-:Y:S02]  /*0c80*/  IMAD R16, R12, R21, R4 ;  /* 0x000000150c107224 */ /* 0x000fe400078e0204 */
[----:B------:R-:W-:Y:S02]  /*0c90*/  IMAD R23, R11, R0, R23 ;  /* 0x000000000b177224 */ /* 0x000fe400078e0217 */
[----:B------:R-:W-:Y:S02]  /*0ca0*/  IMAD.WIDE R6, R10, 0x4, R8 ;  /* 0x000000040a067825 */ /* 0x000fe400078e0208 */
[----:B0-----:R-:W2:Y:S02]  /*0cb0*/  LDG.E R8, desc[UR6][R8.64] ;  /* 0x0000000608087981 */ /* 0x001ea4000c1e1900 */
[----:B------:R-:W-:-:S02]  /*0cc0*/  IMAD.WIDE R4, R5, 0x4, R2 ;  /* 0x0000000405047825 */ /* 0x000fc400078e0202 */
[----:B------:R-:W2:Y:S02]  /*0cd0*/  LDG.E R7, desc[UR6][R6.64] ;  /* 0x0000000606077981 */ /* 0x000ea4000c1e1900 */
[----:B------:R-:W-:Y:S02]  /*0ce0*/  IMAD R25, R11, R0, R16 ;  /* 0x000000000b197224 */ /* 0x000fe400078e0210 */
[--C-:B------:R-:W-:Y:S01]  /*0cf0*/  IMAD.WIDE R22, R23, 0x4, R2.reuse ;  /* 0x0000000417167825 */ /* 0x100fe200078e0202 */
[----:B------:R-:W3:Y:S03]  /*0d00*/  LDG.E R4, desc[UR6][R4.64] ;  /* 0x0000000604047981 */ /* 0x000ee6000c1e1900 */
[--C-:B------:R-:W-:Y:S02]  /*0d10*/  IMAD.WIDE R26, R27, 0x4, R2.reuse ;  /* 0x000000041b1a7825 */ /* 0x100fe400078e0202 */
[----:B------:R-:W3:Y:S02]  /*0d20*/  LDG.E R23, desc[UR6][R22.64] ;  /* 0x0000000616177981 */ /* 0x000ee4000c1e1900 */
[----:B------:R-:W-:-:S02]  /*0d30*/  IMAD.WIDE R2, R25, 0x4, R2 ;  /* 0x0000000419027825 */ /* 0x000fc400078e0202 */
[----:B------:R-:W4:Y:S04]  /*0d40*/  LDG.E R27, desc[UR6][R26.64] ;  /* 0x000000061a1b7981 */ /* 0x000f28000c1e1900 */
[----:B------:R-:W5:Y:S01]  /*0d50*/  LDG.E R3, desc[UR6][R2.64] ;  /* 0x0000000602037981 */ /* 0x000f62000c1e1900 */
[----:B------:R-:W-:Y:S01]  /*0d60*/  @P0 IMAD.MOV.U32 R15, RZ, RZ, R14 ;  /* 0x000000ffff0f0224 */ /* 0x000fe200078e000e */
[----:B------:R-:W-:Y:S01]  /*0d70*/  MOV R20, R18 ;  /* 0x0000001200147202 */ /* 0x000fe20000000f00 */
[----:B------:R-:W-:Y:S02]  /*0d80*/  IMAD.MOV.U32 R25, RZ, RZ, R21 ;  /* 0x000000ffff197224 */ /* 0x000fe400078e0015 */
[----:B------:R-:W-:Y:S02]  /*0d90*/  IMAD.MOV.U32 R14, RZ, RZ, R24 ;  /* 0x000000ffff0e7224 */ /* 0x000fe400078e0018 */
[----:B--2---:R-:W-:-:S02]  /*0da0*/  IMAD R16, R8, R7, RZ ;  /* 0x0000000708107224 */ /* 0x004fc400078e02ff */
[----:B---3--:R-:W-:Y:S02]  /*0db0*/  IMAD R8, R4, R23, RZ ;  /* 0x0000001704087224 */ /* 0x008fe400078e02ff */
[----:B----4-:R-:W-:Y:S02]  /*0dc0*/  IMAD R16, R16, R27, RZ ;  /* 0x0000001b10107224 */ /* 0x010fe400078e02ff */
[----:B-----5:R-:W-:-:S03]  /*0dd0*/  IMAD R8, R8, R3, RZ ;  /* 0x0000000308087224 */ /* 0x020fc600078e02ff */
[----:B------:R-:W-:Y:S02]  /*0de0*/  I2FP.F32.S32 R16, R16 ;  /* 0x0000001000107245 */ /* 0x000fe40000201400 */
[----:B------:R-:W-:Y:S02]  /*0df0*/  I2FP.F32.S32 R5, R8 ;  /* 0x0000000800057245 */ /* 0x000fe40000201400 */
[----:B------:R-:W-:-:S03]  /*0e00*/  MOV R4, R0 ;  /* 0x0000000000047202 */ /* 0x000fc60000000f00 */
[----:B------:R-:W-:-:S07]  /*0e10*/  FADD R16, R16, R5 ;  /* 0x0000000510107221 */ /* 0x000fce0000000000 */
.L_x_1:
[----:B0-----:R-:W-:Y:S05]  /*0e20*/  BSYNC.RECONVERGENT B0 ;  /* 0x0000000000007941 */ /* 0x001fea0003800200 */
.L_x_0:
[----:B------:R-:W-:Y:S01]  /*0e30*/  BSSY.RECONVERGENT B0, `(.L_x_2) ;  /* 0x000005e000007945 */ /* 0x000fe20003800200 */
[----:B------:R-:W-:-:S03]  /*0e40*/  ISETP.NE.AND P0, PT, R10, 0x2, PT ;  /* 0x000000020a00780c */ /* 0x000fc60003f05270 */
[----:B------:R-:W-:Y:S10]  /*0e50*/  @!P1 BRA `(.L_x_3) ;  /* 0x00000004006c9947 */ /* 0x000ff40003800000 */
[C---:B------:R-:W-:Y:S02]  /*0e60*/  ISETP.GE.AND P1, PT, R20.reuse, 0x1, PT ;  /* 0x000000011400780c */ /* 0x040fe40003f26270 */
[C---:B------:R-:W-:Y:S02]  /*0e70*/  ISETP.EQ.AND P4, PT, R19.reuse, RZ, PT ;  /* 0x000000ff1300720c */ /* 0x040fe40003f82270 */
[C---:B------:R-:W-:Y:S02]  /*0e80*/  ISETP.EQ.AND P5, PT, R19.reuse, 0x4, PT ;  /* 0x000000041300780c */ /* 0x040fe40003fa2270 */
[----:B------:R-:W-:Y:S02]  /*0e90*/  IADD3 R2, PT, PT, R20, 0x9, RZ ;  /* 0x0000000914027810 */ /* 0x000fe40007ffe0ff */
[C---:B------:R-:W-:Y:S02]  /*0ea0*/  ISETP.EQ.AND P3, PT, R19.reuse, 0x8, PT ;  /* 0x000000081300780c */ /* 0x040fe40003f62270 */
[----:B------:R-:W-:-:S03]  /*0eb0*/  ISETP.EQ.AND P2, PT, R19, 0xc, PT ;  /* 0x0000000c1300780c */ /* 0x000fc60003f42270 */
[----:B------:R-:W-:Y:S01]  /*0ec0*/  @P1 VIADD R2, R20, 0xffffffff ;  /* 0xffffffff14021836 */ /* 0x000fe20000000000 */
[----:B------:R-:W-:Y:S02]  /*0ed0*/  ISETP.EQ.AND P1, PT, R19, 0x10, PT ;  /* 0x000000101300780c */ /* 0x000fe40003f22270 */
[----:B------:R-:W-:Y:S01]  /*0ee0*/  @P4 MOV R3, R14 ;  /* 0x0000000e00034202 */ /* 0x000fe20000000f00 */
[----:B------:R-:W-:Y:S01]  /*0ef0*/  @P5 IMAD.MOV.U32 R3, RZ, RZ, R2 ;  /* 0x000000ffff035224 */ /* 0x000fe200078e0002 */
[----:B------:R-:W-:-:S03]  /*0f00*/  MOV R6, R2 ;  /* 0x0000000200067202 */ /* 0x000fc60000000f00 */
[----:B------:R-:W-:Y:S02]  /*0f10*/  @P3 MOV R3, R21 ;  /* 0x0000001500033202 */ /* 0x000fe40000000f00 */
[----:B------:R-:W-:-:S04]  /*0f20*/  @P2 IMAD.MOV.U32 R3, RZ, RZ, R0 ;  /* 0x000000ffff032224 */ /* 0x000fc800078e0000 */
[----:B------:R-:W-:-:S04]  /*0f30*/  @P1 MOV R3, R15 ;  /* 0x0000000f00031202 */ /* 0x000fc80000000f00 */
[C---:B------:R-:W-:Y:S01]  /*0f40*/  ISETP.GT.AND P6, PT, R3.reuse, 0x8, PT ;  /* 0x000000080300780c */ /* 0x040fe20003fc4270 */
[----:B------:R-:W-:-:S12]  /*0f50*/  VIADD R5, R3, 0xfffffff7 ;  /* 0xfffffff703057836 */ /* 0x000fd80000000000 */
[----:B------:R-:W-:-:S04]  /*0f60*/  @!P6 VIADD R5, R3, 0x1 ;  /* 0x000000010305e836 */ /* 0x000fc80000000000 */
[--C-:B------:R-:W-:Y:S01]  /*0f70*/  @P4 IMAD.MOV.U32 R14, RZ, RZ, R5.reuse ;  /* 0x000000ffff0e4224 */ /* 0x100fe200078e0005 */
[----:B------:R-:W-:Y:S01]  /*0f80*/  @P5 MOV R6, R5 ;  /* 0x0000000500065202 */ /* 0x000fe20000000f00 */
[--C-:B------:R-:W-:Y:S02]  /*0f90*/  @P3 IMAD.MOV.U32 R21, RZ, RZ, R5.reuse ;  /* 0x000000ffff153224 */ /* 0x100fe400078e0005 */
[--C-:B------:R-:W-:Y:S01]  /*0fa0*/  @P2 IMAD.MOV.U32 R0, RZ, RZ, R5.reuse ;  /* 0x000000ffff002224 */ /* 0x100fe200078e0005 */
[C---:B------:R-:W-:Y:S01]  /*0fb0*/  ISETP.GT.AND P6, PT, R6.reuse, 0x8, PT ;  /* 0x000000080600780c */ /* 0x040fe20003fc4270 */
[----:B------:R-:W-:Y:S02]  /*0fc0*/  VIADD R8, R6, 0xfffffff7 ;  /* 0xfffffff706087836 */ /* 0x000fe40000000000 */
[----:B------:R-:W-:Y:S02]  /*0fd0*/  @P4 IMAD.MOV.U32 R7, RZ, RZ, R14 ;  /* 0x000000ffff074224 */ /* 0x000fe400078e000e */
[----:B------:R-:W-:-:S02]  /*0fe0*/  @P1 IMAD.MOV.U32 R15, RZ, RZ, R5 ;  /* 0x000000ffff0f1224 */ /* 0x000fc400078e0005 */
[----:B------:R-:W-:Y:S02]  /*0ff0*/  IMAD R5, R13, R2, RZ ;  /* 0x000000020d057224 */ /* 0x000fe400078e02ff */
[----:B------:R-:W-:Y:S01]  /*1000*/  IMAD R9, R17, R14, 0x1 ;  /* 0x0000000111097424 */ /* 0x000fe200078e020e */
[----:B------:R-:W0:Y:S01]  /*1010*/  LDC.64 R2, c[0x0][0x380] ;  /* 0x0000e000ff027b82 */ /* 0x000e220000000a00 */
[----:B------:R-:W-:Y:S02]  /*1020*/  IMAD R5, R24, R17, R5 ;  /* 0x0000001118057224 */ /* 0x000fe400078e0205 */
[----:B------:R-:W-:Y:S01]  /*1030*/  @!P6 IADD3 R8, PT, PT, R6, 0x1, RZ ;  /* 0x000000010608e810 */ /* 0x000fe20007ffe0ff */
[----:B------:R-:W-:Y:S02]  /*1040*/  IMAD R6, R13, R6, R9 ;  /* 0x000000060d067224 */ /* 0x000fe400078e0209 */
[----:B------:R-:W-:Y:S01]  /*1050*/  IMAD R5, R25, R12, R5 ;  /* 0x0000000c19057224 */ /* 0x000fe200078e0205 */
[----:B------:R-:W-:Y:S01]  /*1060*/  ISETP.GT.AND P6, PT, R8, 0x8, PT ;  /* 0x000000080800780c */ /* 0x000fe20003fc4270 */
[----:B------:R-:W-:Y:S01]  /*1070*/  IMAD R6, R12, R21, R6 ;  /* 0x000000150c067224 */ /* 0x000fe200078e0206 */
[----:B------:R-:W-:-:S11]  /*1080*/  IADD3 R22, PT, PT, R8, -0x9, RZ ;  /* 0xfffffff708167810 */ /* 0x000fd60007ffe0ff */
[----:B------:R-:W-:Y:S01]  /*1090*/  @!P6 IADD3 R22, PT, PT, R8, 0x1, RZ ;  /* 0x000000010816e810 */ /* 0x000fe20007ffe0ff */
[----:B------:R-:W-:-:S03]  /*10a0*/  IMAD R8, R13, R8, R9 ;  /* 0x000000080d087224 */ /* 0x000fc600078e0209 */
[----:B------:R-:W-:Y:S02]  /*10b0*/  @P5 MOV R7, R22 ;  /* 0x0000001600075202 */ /* 0x000fe40000000f00 */
[----:B------:R-:W-:Y:S02]  /*10c0*/  @P3 MOV R7, R21 ;  /* 0x0000001500073202 */ /* 0x000fe40000000f00 */
[----:B------:R-:W-:Y:S01]  /*10d0*/  @P2 MOV R7, R0 ;  /* 0x0000000000072202 */ /* 0x000fe20000000f00 */
[----:B------:R-:W-:-:S05]  /*10e0*/  @P1 IMAD.MOV.U32 R7, RZ, RZ, R15 ;  /* 0x000000ffff071224 */ /* 0x000fca00078e000f */
[C---:B------:R-:W-:Y:S02]  /*10f0*/  ISETP.GE.AND P6, PT, R7.reuse, 0x1, PT ;  /* 0x000000010700780c */ /* 0x040fe40003fc6270 */
[----:B------:R-:W-:-:S11]  /*1100*/  IADD3 R18, PT, PT, R7, 0x9, RZ ;  /* 0x0000000907127810 */ /* 0x000fd60007ffe0ff */
[----:B------:R-:W-:Y:S02]  /*1110*/  @P6 VIADD R18, R7, 0xffffffff ;  /* 0xffffffff07126836 */ /* 0x000fe40000000000 */
[----:B------:R-:W-:Y:S02]  /*1120*/  IMAD R7, R4, R11, R5 ;  /* 0x0000000b04077224 */ /* 0x000fe400078e0205 */
[----:B------:R-:W-:Y:S01]  /*1130*/  @P4 IMAD.MOV.U32 R14, RZ, RZ, R18 ;  /* 0x000000ffff0e4224 */ /* 0x000fe200078e0012 */
[----:B------:R-:W-:Y:S01]  /*1140*/  @P5 MOV R22, R18 ;  /* 0x0000001200165202 */ /* 0x000fe20000000f00 */
[----:B------:R-:W-:Y:S01]  /*1150*/  IMAD.IADD R25, R10, 0x1, R7 ;  /* 0x000000010a197824 */ /* 0x000fe200078e0207 */
[----:B------:R-:W-:Y:S01]  /*1160*/  IADD3 R23, PT, PT, R7, 0x1, RZ ;  /* 0x0000000107177810 */ /* 0x000fe20007ffe0ff */
[----:B------:R-:W-:Y:S01]  /*1170*/  IMAD R5, R17, R14, RZ ;  /* 0x0000000e11057224 */ /* 0x000fe200078e02ff */
[C---:B------:R-:W-:Y:S01]  /*1180*/  ISETP.GE.AND P4, PT, R22.reuse, 0x1, PT ;  /* 0x000000011600780c */ /* 0x040fe20003f86270 */
[----:B------:R-:W-:-:S02]  /*1190*/  VIADD R20, R22, 0x9 ;  /* 0x0000000916147836 */ /* 0x000fc40000000000 */
[----:B------:R-:W-:Y:S01]  /*11a0*/  IMAD R7, R12, R21, R8 ;  /* 0x000000150c077224 */ /* 0x000fe200078e0208 */
[----:B------:R-:W-:Y:S01]  /*11b0*/  IADD3 R4, PT, PT, R10, R5, RZ ;  /* 0x000000050a047210 */ /* 0x000fe20007ffe0ff */
[----:B------:R-:W-:Y:S02]  /*11c0*/  @P3 IMAD.MOV.U32 R21, RZ, RZ, R18 ;  /* 0x000000ffff153224 */ /* 0x000fe400078e0012 */
[----:B------:R-:W-:Y:S02]  /*11d0*/  IMAD R7, R11, R0, R7 ;  /* 0x000000000b077224 */ /* 0x000fe400078e0207 */
[----:B------:R-:W-:Y:S02]  /*11e0*/  IMAD R4, R13, R22, R4 ;  /* 0x000000160d047224 */ /* 0x000fe400078e0204 */
[----:B0-----:R-:W-:Y:S02]  /*11f0*/  IMAD.WIDE R24, R25, 0x4, R2 ;  /* 0x0000000419187825 */ /* 0x001fe400078e0202 */
[----:B------:R-:W-:-:S02]  /*1200*/  @P4 IADD3 R20, PT, PT, R22, -0x1, RZ ;  /* 0xffffffff16144810 */ /* 0x000fc40007ffe0ff */
[CC--:B------:R-:W-:Y:S02]  /*1210*/  IMAD R4, R12.reuse, R21.reuse, R4 ;  /* 0x000000150c047224 */ /* 0x0c0fe400078e0204 */
[----:B------:R-:W-:Y:S01]  /*1220*/  IMAD.WIDE R22, R23, 0x4, R2 ;  /* 0x0000000417167825 */ /* 0x000fe200078e0202 */
[----:B------:R-:W2:Y:S03]  /*1230*/  LDG.E R25, desc[UR6][R24.64] ;  /* 0x0000000618197981 */ /* 0x000ea6000c1e1900 */
[----:B------:R-:W-:Y:S02]  /*1240*/  IMAD R8, R13, R20, R5 ;  /* 0x000000140d087224 */ /* 0x000fe400078e0205 */
[C---:B------:R-:W-:Y:S01]  /*1250*/  IMAD R5, R11.reuse, R0, R6 ;  /* 0x000000000b057224 */ /* 0x040fe200078e0206 */
[----:B------:R-:W-:Y:S01]  /*1260*/  @P2 MOV R0, R18 ;  /* 0x0000001200002202 */ /* 0x000fe20000000f00 */
[----:B------:R-:W-:Y:S01]  /*1270*/  IMAD R8, R12, R21, R8 ;  /* 0x000000150c087224 */ /* 0x000fe200078e0208 */
[----:B------:R-:W2:Y:S03]  /*1280*/  LDG.E R22, desc[UR6][R22.64] ;  /* 0x0000000616167981 */ /* 0x000ea6000c1e1900 */
[----:B------:R-:W-:-:S02]  /*1290*/  IMAD R8, R11, R0, R8 ;  /* 0x000000000b087224 */ /* 0x000fc400078e0208 */
[----:B------:R-:W-:Y:S02]  /*12a0*/  IMAD R9, R11, R0, R4 ;  /* 0x000000000b097224 */ /* 0x000fe400078e0204 */
[----:B------:R-:W-:Y:S02]  /*12b0*/  VIADD R27, R8, 0x1 ;  /* 0x00000001081b7836 */ /* 0x000fe40000000000 */
[----:B------:R-:W-:-:S04]  /*12c0*/  IMAD.WIDE R4, R5, 0x4, R2 ;  /* 0x0000000405047825 */ /* 0x000fc800078e0202 */
[--C-:B------:R-:W-:Y:S02]  /*12d0*/  IMAD.WIDE R6, R7, 0x4, R2.reuse ;  /* 0x0000000407067825 */ /* 0x100fe400078e0202 */
[----:B------:R0:W3:Y:S02]  /*12e0*/  LDG.E R5, desc[UR6][R4.64] ;  /* 0x0000000604057981 */ /* 0x0000e4000c1e1900 */
[--C-:B------:R-:W-:Y:S02]  /*12f0*/  IMAD.WIDE R8, R9, 0x4, R2.reuse ;  /* 0x0000000409087825 */ /* 0x100fe400078e0202 */
[----:B------:R-:W4:Y:S02]  /*1300*/  LDG.E R6, desc[UR6][R6.64] ;  /* 0x0000000606067981 */ /* 0x000f24000c1e1900 */
[----:B------:R-:W-:Y:S02]  /*1310*/  IMAD.WIDE R2, R27, 0x4, R2 ;  /* 0x000000041b027825 */ /* 0x000fe400078e0202 */
[----:B------:R-:W4:Y:S04]  /*1320*/  LDG.E R9, desc[UR6][R8.64] ;  /* 0x0000000608097981 */ /* 0x000f28000c1e1900 */
[----:B------:R-:W5:Y:S01]  /*1330*/  LDG.E R2, desc[UR6][R2.64] ;  /* 0x0000000602027981 */ /* 0x000f62000c1e1900 */
[----:B------:R-:W-:Y:S01]  /*1340*/  @P1 MOV R15, R18 ;  /* 0x00000012000f1202 */ /* 0x000fe20000000f00 */
[----:B0-----:R-:W-:Y:S01]  /*1350*/  IMAD.MOV.U32 R4, RZ, RZ, R0 ;  /* 0x000000ffff047224 */ /* 0x001fe200078e0000 */
[----:B------:R-:W-:Y:S01]  /*1360*/  MOV R18, R20 ;  /* 0x0000001400127202 */ /* 0x000fe20000000f00 */
[----:B--2---:R-:W-:-:S04]  /*1370*/  IMAD R22, R22, R25, RZ ;  /* 0x0000001916167224 */ /* 0x004fc800078e02ff */
[----:B---3--:R-:W-:Y:S02]  /*1380*/  IMAD R22, R22, R5, RZ ;  /* 0x0000000516167224 */ /* 0x008fe400078e02ff */
[----:B----4-:R-:W-:-:S04]  /*1390*/  IMAD R23, R6, R9, RZ ;  /* 0x0000000906177224 */ /* 0x010fc800078e02ff */
[----:B-----5:R-:W-:Y:S01]  /*13a0*/  IMAD R24, R23, R2, RZ ;  /* 0x0000000217187224 */ /* 0x020fe200078e02ff */
[----:B------:R-:W-:-:S04]  /*13b0*/  I2FP.F32.S32 R23, R22 ;  /* 0x0000001600177245 */ /* 0x000fc80000201400 */
[----:B------:R-:W-:Y:S01]  /*13c0*/  I2FP.F32.S32 R25, R24 ;  /* 0x0000001800197245 */ /* 0x000fe20000201400 */
[----:B------:R-:W-:Y:S01]  /*13d0*/  FADD R16, R16, R23 ;  /* 0x0000001710107221 */ /* 0x000fe20000000000 */
[----:B------:R-:W-:-:S03]  /*13e0*/  IMAD.MOV.U32 R24, RZ, RZ, R14 ;  /* 0x000000ffff187224 */ /* 0x000fc600078e000e */
[----:B------:R-:W-:Y:S01]  /*13f0*/  FADD R16, R16, R25 ;  /* 0x0000001910107221 */ /* 0x000fe20000000000 */
[----:B------:R-:W-:-:S07]  /*1400*/  MOV R25, R21 ;  /* 0x0000001500197202 */ /* 0x000fce0000000f00 */
.L_x_3:
[----:B------:R-:W-:Y:S05]  /*1410*/  BSYNC.RECONVERGENT B0 ;  /* 0x0000000000007941 */ /* 0x000fea0003800200 */
.L_x_2:
[----:B------:R-:W-:Y:S01]  /*1420*/  BSSY.RECONVERGENT B0, `(.L_x_4) ;  /* 0x000005c000007945 */ /* 0x000fe20003800200 */
[----:B------:R-:W-:-:S03]  /*1430*/  ISETP.NE.AND P1, PT, R10, 0x3, PT ;  /* 0x000000030a00780c */ /* 0x000fc60003f25270 */
[----:B------:R-:W-:Y:S10]  /*1440*/  @!P0 BRA `(.L_x_5) ;  /* 0x0000000400648947 */ /* 0x000ff40003800000 */
[C---:B------:R-:W-:Y:S01]  /*1450*/  ISETP.GE.AND P0, PT, R25.reuse, 0x1, PT ;  /* 0x000000011900780c */ /* 0x040fe20003f06270 */
[----:B------:R-:W-:Y:S01]  /*1460*/  VIADD R21, R25, 0x9 ;  /* 0x0000000919157836 */ /* 0x000fe20000000000 */
[C---:B------:R-:W-:Y:S01]  /*1470*/  ISETP.EQ.AND P4, PT, R19.reuse, RZ, PT ;  /* 0x000000ff1300720c */ /* 0x040fe20003f82270 */
[----:B------:R-:W-:Y:S01]  /*1480*/  IMAD R6, R20, R13, RZ ;  /* 0x0000000d14067224 */ /* 0x000fe200078e02ff */
[C---:B------:R-:W-:Y:S02]  /*1490*/  ISETP.EQ.AND P3, PT, R19.reuse, 0x4, PT ;  /* 0x000000041300780c */ /* 0x040fe40003f62270 */
[C---:B------:R-:W-:Y:S01]  /*14a0*/  ISETP.EQ.AND P5, PT, R19.reuse, 0x8, PT ;  /* 0x000000081300780c */ /* 0x040fe20003fa2270 */
[----:B------:R-:W-:Y:S01]  /*14b0*/  IMAD R6, R24, R17, R6 ;  /* 0x0000001118067224 */ /* 0x000fe200078e0206 */
[----:B------:R-:W-:-:S05]  /*14c0*/  ISETP.EQ.AND P2, PT, R19, 0xc, PT ;  /* 0x0000000c1300780c */ /* 0x000fca0003f42270 */
[----:B------:R-:W-:Y:S01]  /*14d0*/  @P0 VIADD R21, R25, 0xffffffff ;  /* 0xffffffff19150836 */ /* 0x000fe20000000000 */
[----:B------:R-:W-:Y:S02]  /*14e0*/  ISETP.EQ.AND P0, PT, R19, 0x10, PT ;  /* 0x000000101300780c */ /* 0x000fe40003f02270 */
[----:B------:R-:W-:Y:S01]  /*14f0*/  @P4 MOV R2, R14 ;  /* 0x0000000e00024202 */ /* 0x000fe20000000f00 */
[--C-:B------:R-:W-:Y:S01]  /*1500*/  IMAD.MOV.U32 R7, RZ, RZ, R21.reuse ;  /* 0x000000ffff077224 */ /* 0x100fe200078e0015 */
[----:B------:R-:W-:Y:S01]  /*1510*/  @P3 MOV R2, R18 ;  /* 0x0000001200023202 */ /* 0x000fe20000000f00 */
[----:B------:R-:W-:Y:S02]  /*1520*/  @P5 IMAD.MOV.U32 R2, RZ, RZ, R21 ;  /* 0x000000ffff025224 */ /* 0x000fe400078e0015 */
[----:B------:R-:W-:Y:S01]  /*1530*/  @P2 MOV R2, R0 ;  /* 0x0000000000022202 */ /* 0x000fe20000000f00 */
[----:B------:R-:W-:-:S04]  /*1540*/  IMAD R6, R12, R21, R6 ;  /* 0x000000150c067224 */ /* 0x000fc800078e0206 */
[----:B------:R-:W-:Y:S02]  /*1550*/  IMAD R21, R4, R11, R6 ;  /* 0x0000000b04157224 */ /* 0x000fe400078e0206 */
[----:B------:R-:W-:Y:S02]  /*1560*/  @P0 IMAD.MOV.U32 R2, RZ, RZ, R15 ;  /* 0x000000ffff020224 */ /* 0x000fe400078e000f */
[----:B------:R-:W-:Y:S01]  /*1570*/  VIADD R23, R21, 0x2 ;  /* 0x0000000215177836 */ /* 0x000fe20000000000 */
[----:B------:R-:W-:Y:S02]  /*1580*/  IADD3 R27, PT, PT, R10, R21, RZ ;  /* 0x000000150a1b7210 */ /* 0x000fe40007ffe0ff */
[C---:B------:R-:W-:Y:S02]  /*1590*/  ISETP.GT.AND P6, PT, R2.reuse, 0x8, PT ;  /* 0x000000080200780c */ /* 0x040fe40003fc4270 */
[----:B------:R-:W-:-:S11]  /*15a0*/  IADD3 R3, PT, PT, R2, -0x9, RZ ;  /* 0xfffffff702037810 */ /* 0x000fd60007ffe0ff */
[----:B------:R-:W-:-:S04]  /*15b0*/  @!P6 IADD3 R3, PT, PT, R2, 0x1, RZ ;  /* 0x000000010203e810 */ /* 0x000fc80007ffe0ff */
[-C--:B------:R-:W-:Y:S01]  /*15c0*/  @P4 MOV R14, R3.reuse ;  /* 0x00000003000e4202 */ /* 0x080fe20000000f00 */
[--C-:B------:R-:W-:Y:S01]  /*15d0*/  @P5 IMAD.MOV.U32 R7, RZ, RZ, R3.reuse ;  /* 0x000000ffff075224 */ /* 0x100fe200078e0003 */
[-C--:B------:R-:W-:Y:S01]  /*15e0*/  @P2 MOV R0, R3.reuse ;  /* 0x0000000300002202 */ /* 0x080fe20000000f00 */
[----:B------:R-:W-:Y:S01]  /*15f0*/  @P3 IMAD.MOV.U32 R18, RZ, RZ, R3 ;  /* 0x000000ffff123224 */ /* 0x000fe200078e0003 */
[----:B------:R-:W-:Y:S02]  /*1600*/  @P4 MOV R8, R14 ;  /* 0x0000000e00084202 */ /* 0x000fe40000000f00 */
[----:B------:R-:W-:Y:S01]  /*1610*/  ISETP.GT.AND P6, PT, R7, 0x8, PT ;  /* 0x000000080700780c */ /* 0x000fe20003fc4270 */
[----:B------:R-:W-:Y:S01]  /*1620*/  IMAD R4, R13, R18, 0x2 ;  /* 0x000000020d047424 */ /* 0x000fe200078e0212 */
[----:B------:R-:W-:Y:S02]  /*1630*/  IADD3 R9, PT, PT, R7, -0x9, RZ ;  /* 0xfffffff707097810 */ /* 0x000fe40007ffe0ff */
[----:B------:R-:W-:Y:S01]  /*1640*/  @P0 MOV R15, R3 ;  /* 0x00000003000f0202 */ /* 0x000fe20000000f00 */
[----:B------:R-:W-:Y:S01]  /*1650*/  IMAD R4, R17, R14, R4 ;  /* 0x0000000e11047224 */ /* 0x000fe200078e0204 */
[----:B------:R-:W-:Y:S01]  /*1660*/  @P3 MOV R8, R18 ;  /* 0x0000001200083202 */ /* 0x000fe20000000f00 */
[----:B------:R-:W0:Y:S06]  /*1670*/  LDC.64 R2, c[0x0][0x380] ;  /* 0x0000e000ff027b82 */ /* 0x000e2c0000000a00 */
[----:B------:R-:W-:-:S02]  /*1680*/  @!P6 VIADD R9, R7, 0x1 ;  /* 0x000000010709e836 */ /* 0x000fc40000000000 */
[C-C-:B------:R-:W-:Y:S02]  /*1690*/  IMAD R7, R12.reuse, R7, R4.reuse ;  /* 0x000000070c077224 */ /* 0x140fe400078e0204 */
[C---:B------:R-:W-:Y:S01]  /*16a0*/  VIADD R5, R9.reuse, 0xfffffff7 ;  /* 0xfffffff709057836 */ /* 0x040fe20000000000 */
[----:B------:R-:W-:Y:S01]  /*16b0*/  ISETP.GT.AND P6, PT, R9, 0x8, PT ;  /* 0x000000080900780c */ /* 0x000fe20003fc4270 */
[----:B------:R-:W-:-:S12]  /*16c0*/  IMAD R4, R12, R9, R4 ;  /* 0x000000090c047224 */ /* 0x000fd800078e0204 */
[----:B------:R-:W-:Y:S02]  /*16d0*/  @!P6 VIADD R5, R9, 0x1 ;  /* 0x000000010905e836 */ /* 0x000fe40000000000 */
[CC--:B------:R-:W-:Y:S02]  /*16e0*/  IMAD R9, R11.reuse, R0.reuse, R7 ;  /* 0x000000000b097224 */ /* 0x0c0fe400078e0207 */
[----:B------:R-:W-:Y:S02]  /*16f0*/  @P5 IMAD.MOV.U32 R8, RZ, RZ, R5 ;  /* 0x000000ffff085224 */ /* 0x000fe400078e0005 */
[----:B------:R-:W-:Y:S01]  /*1700*/  @P2 IMAD.MOV.U32 R8, RZ, RZ, R0 ;  /* 0x000000ffff082224 */ /* 0x000fe200078e0000 */
[----:B------:R-:W-:Y:S01]  /*1710*/  @P0 MOV R8, R15 ;  /* 0x0000000f00080202 */ /* 0x000fe20000000f00 */
[----:B------:R-:W-:Y:S02]  /*1720*/  IMAD R7, R11, R0, R4 ;  /* 0x000000000b077224 */ /* 0x000fe400078e0204 */
[----:B0-----:R-:W-:Y:S01]  /*1730*/  IMAD.WIDE R20, R23, 0x4, R2 ;  /* 0x0000000417147825 */ /* 0x001fe200078e0202 */
[----:B------:R-:W-:-:S03]  /*1740*/  ISETP.GE.AND P6, PT, R8, 0x1, PT ;  /* 0x000000010800780c */ /* 0x000fc60003fc6270 */
[C---:B------:R-:W-:Y:S02]  /*1750*/  VIADD R26, R8.reuse, 0x9 ;  /* 0x00000009081a7836 */ /* 0x040fe40000000000 */
[----:B------:R-:W-:Y:S01]  /*1760*/  IMAD.WIDE R22, R27, 0x4, R2 ;  /* 0x000000041b167825 */ /* 0x000fe200078e0202 */
[----:B------:R-:W2:Y:S05]  /*1770*/  LDG.E R20, desc[UR6][R20.64] ;  /* 0x0000000614147981 */ /* 0x000eaa000c1e1900 */
[----:B------:R-:W2:Y:S02]  /*1780*/  LDG.E R23, desc[UR6][R22.64] ;  /* 0x0000000616177981 */ /* 0x000ea4000c1e1900 */
[----:B------:R-:W-:-:S04]  /*1790*/  @P6 IADD3 R26, PT, PT, R8, -0x1, RZ ;  /* 0xffffffff081a6810 */ /* 0x000fc80007ffe0ff */
[----:B------:R-:W-:Y:S01]  /*17a0*/  @P3 MOV R18, R26 ;  /* 0x0000001a00123202 */ /* 0x000fe20000000f00 */
[--C-:B------:R-:W-:Y:S02]  /*17b0*/  @P5 IMAD.MOV.U32 R5, RZ, RZ, R26.reuse ;  /* 0x000000ffff055224 */ /* 0x100fe400078e001a */
[--C-:B------:R-:W-:Y:S02]  /*17c0*/  @P4 IMAD.MOV.U32 R14, RZ, RZ, R26.reuse ;  /* 0x000000ffff0e4224 */ /* 0x100fe400078e001a */
[----:B------:R-:W-:Y:S01]  /*17d0*/  IMAD R6, R13, R18, RZ ;  /* 0x000000120d067224 */ /* 0x000fe200078e02ff */
[C---:B------:R-:W-:Y:S01]  /*17e0*/  ISETP.GE.AND P5, PT, R5.reuse, 0x1, PT ;  /* 0x000000010500780c */ /* 0x040fe20003fa6270 */
[----:B------:R-:W-:Y:S01]  /*17f0*/  @P2 IMAD.MOV.U32 R0, RZ, RZ, R26 ;  /* 0x000000ffff002224 */ /* 0x000fe200078e001a */
[----:B------:R-:W-:Y:S01]  /*1800*/  IADD3 R25, PT, PT, R5, 0x9, RZ ;  /* 0x0000000905197810 */ /* 0x000fe20007ffe0ff */
[----:B------:R-:W-:-:S05]  /*1810*/  IMAD R29, R17, R14, R6 ;  /* 0x0000000e111d7224 */ /* 0x000fca00078e0206 */
[----:B------:R-:W-:-:S05]  /*1820*/  IADD3 R6, PT, PT, R10, R29, RZ ;  /* 0x0000001d0a067210 */ /* 0x000fca0007ffe0ff */
[----:B------:R-:W-:Y:S02]  /*1830*/  @P5 VIADD R25, R5, 0xffffffff ;  /* 0xffffffff05195836 */ /* 0x000fe40000000000 */
[C---:B------:R-:W-:Y:S02]  /*1840*/  IMAD R6, R12.reuse, R5, R6 ;  /* 0x000000050c067224 */ /* 0x040fe400078e0206 */
[----:B------:R-:W-:Y:S02]  /*1850*/  IMAD R29, R12, R25, R29 ;  /* 0x000000190c1d7224 */ /* 0x000fe400078e021d */
[CC--:B------:R-:W-:Y:S02]  /*1860*/  IMAD R27, R11.reuse, R0.reuse, R6 ;  /* 0x000000000b1b7224 */ /* 0x0c0fe400078e0206 */
[----:B------:R-:W-:Y:S02]  /*1870*/  IMAD R29, R11, R0, R29 ;  /* 0x000000000b1d7224 */ /* 0x000fe400078e021d */
[----:B------:R-:W-:-:S03]  /*1880*/  IMAD.WIDE R4, R9, 0x4, R2 ;  /* 0x0000000409047825 */ /* 0x000fc600078e0202 */
[----:B------:R-:W-:Y:S01]  /*1890*/  IADD3 R29, PT, PT, R29, 0x2, RZ ;  /* 0x000000021d1d7810 */ /* 0x000fe20007ffe0ff */
[--C-:B------:R-:W-:Y:S02]  /*18a0*/  IMAD.WIDE R6, R7, 0x4, R2.reuse ;  /* 0x0000000407067825 */ /* 0x100fe400078e0202 */
[----:B------:R0:W3:Y:S02]  /*18b0*/  LDG.E R5, desc[UR6][R4.64] ;  /* 0x0000000604057981 */ /* 0x0000e4000c1e1900 */
[--C-:B------:R-:W-:Y:S02]  /*18c0*/  IMAD.WIDE R8, R27, 0x4, R2.reuse ;  /* 0x000000041b087825 */ /* 0x100fe400078e0202 */
[----:B------:R-:W4:Y:S02]  /*18d0*/  LDG.E R6, desc[UR6][R6.64] ;  /* 0x0000000606067981 */ /* 0x000f24000c1e1900 */
[----:B------:R-:W-:Y:S02]  /*18e0*/  IMAD.WIDE R2, R29, 0x4, R2 ;  /* 0x000000041d027825 */ /* 0x000fe400078e0202 */
[----:B------:R-:W4:Y:S04]  /*18f0*/  LDG.E R9, desc[UR6][R8.64] ;  /* 0x0000000608097981 */ /* 0x000f28000c1e1900 */
[----:B------:R-:W5:Y:S01]  /*1900*/  LDG.E R2, desc[UR6][R2.64] ;  /* 0x0000000602027981 */ /* 0x000f62000c1e1900 */
[----:B------:R-:W-:Y:S01]  /*1910*/  @P0 IMAD.MOV.U32 R15, RZ, RZ, R26 ;  /* 0x000000ffff0f0224 */ /* 0x000fe200078e001a */
[----:B0-----:R-:W-:Y:S01]  /*1920*/  MOV R4, R0 ;  /* 0x0000000000047202 */ /* 0x001fe20000000f00 */
[----:B------:R-:W-:-:S02]  /*1930*/  IMAD.MOV.U32 R24, RZ, RZ, R14 ;  /* 0x000000ffff187224 */ /* 0x000fc400078e000e */
[----:B--2---:R-:W-:-:S04]  /*1940*/  IMAD R20, R20, R23, RZ ;  /* 0x0000001714147224 */ /* 0x004fc800078e02ff */
[----:B---3--:R-:W-:Y:S02]  /*1950*/  IMAD R20, R20, R5, RZ ;  /* 0x0000000514147224 */ /* 0x008fe400078e02ff */
[----:B----4-:R-:W-:-:S04]  /*1960*/  IMAD R21, R6, R9, RZ ;  /* 0x0000000906157224 */ /* 0x010fc800078e02ff */
[----:B-----5:R-:W-:Y:S01]  /*1970*/  IMAD R22, R21, R2, RZ ;  /* 0x0000000215167224 */ /* 0x020fe200078e02ff */
[----:B------:R-:W-:-:S04]  /*1980*/  I2FP.F32.S32 R21, R20 ;  /* 0x0000001400157245 */ /* 0x000fc80000201400 */
[----:B------:R-:W-:Y:S01]  /*1990*/  I2FP.F32.S32 R23, R22 ;  /* 0x0000001600177245 */ /* 0x000fe20000201400 */
[----:B------:R-:W-:Y:S01]  /*19a0*/  FADD R16, R16, R21 ;  /* 0x0000001510107221 */ /* 0x000fe20000000000 */
[----:B------:R-:W-:Y:S01]  /*19b0*/  MOV R20, R18 ;  /* 0x0000001200147202 */ /* 0x000fe20000000f00 */
[----:B------:R-:W-:Y:S02]  /*19c0*/  IMAD.MOV.U32 R21, RZ, RZ, R25 ;  /* 0x000000ffff157224 */ /* 0x000fe400078e0019 */
[----:B------:R-:W-:-:S07]  /*19d0*/  FADD R16, R16, R23 ;  /* 0x0000001710107221 */ /* 0x000fce0000000000 */
.L_x_5:
[----:B------:R-:W-:Y:S05]  /*19e0*/  BSYNC.RECONVERGENT B0 ;  /* 0x0000000000007941 */ /* 0x000fea0003800200 */
.L_x_4:
[----:B------:R-:W-:Y:S04]  /*19f0*/  BSSY.RECONVERGENT B0, `(.L_x_6) ;  /* 0x0000059000007945 */ /* 0x000fe80003800200 */
[----:B------:R-:W-:Y:S05]  /*1a00*/  @!P1 BRA `(.L_x_7) ;  /* 0x00000004005c9947 */ /* 0x000fea0003800000 */
[C---:B------:R-:W-:Y:S01]  /*1a10*/  ISETP.GE.AND P5, PT, R4.reuse, 0x1, PT ;  /* 0x000000010400780c */ /* 0x040fe20003fa6270 */
[----:B------:R-:W-:Y:S01]  /*1a20*/  VIADD R6, R4, 0x9 ;  /* 0x0000000904067836 */ /* 0x000fe20000000000 */
[C---:B------:R-:W-:Y:S01]  /*1a30*/  ISETP.EQ.AND P2, PT, R19.reuse, RZ, PT ;  /* 0x000000ff1300720c */ /* 0x040fe20003f42270 */
[----:B------:R-:W-:Y:S01]  /*1a40*/  IMAD R8, R20, R13, RZ ;  /* 0x0000000d14087224 */ /* 0x000fe200078e02ff */
[C---:B------:R-:W-:Y:S02]  /*1a50*/  ISETP.EQ.AND P4, PT, R19.reuse, 0x4, PT ;  /* 0x000000041300780c */ /* 0x040fe40003f82270 */
[C---:B------:R-:W-:Y:S01]  /*1a60*/  ISETP.EQ.AND P1, PT, R19.reuse, 0x8, PT ;  /* 0x000000081300780c */ /* 0x040fe20003f22270 */
[----:B------:R-:W-:Y:S01]  /*1a70*/  IMAD R8, R24, R17, R8 ;  /* 0x0000001118087224 */ /* 0x000fe200078e0208 */
[C---:B------:R-:W-:Y:S02]  /*1a80*/  ISETP.EQ.AND P3, PT, R19.reuse, 0xc, PT ;  /* 0x0000000c1300780c */ /* 0x040fe40003f62270 */
[----:B------:R-:W-:-:S03]  /*1a90*/  ISETP.EQ.AND P0, PT, R19, 0x10, PT ;  /* 0x000000101300780c */ /* 0x000fc60003f02270 */
[----:B------:R-:W-:Y:S02]  /*1aa0*/  @P5 VIADD R6, R4, 0xffffffff ;  /* 0xffffffff04065836 */ /* 0x000fe40000000000 */
[----:B------:R-:W-:Y:S02]  /*1ab0*/  @P2 MOV R2, R14 ;  /* 0x0000000e00022202 */ /* 0x000fe40000000f00 */
[----:B------:R-:W-:Y:S02]  /*1ac0*/  @P4 MOV R2, R18 ;  /* 0x0000001200024202 */ /* 0x000fe40000000f00 */
[----:B------:R-:W-:Y:S02]  /*1ad0*/  @P1 MOV R2, R21 ;  /* 0x0000001500021202 */ /* 0x000fe40000000f00 */
[----:B------:R-:W-:Y:S01]  /*1ae0*/  @P3 IMAD.MOV.U32 R2, RZ, RZ, R6 ;  /* 0x000000ffff023224 */ /* 0x000fe200078e0006 */
[----:B------:R-:W-:Y:S02]  /*1af0*/  MOV R0, R6 ;  /* 0x0000000600007202 */ /* 0x000fe40000000f00 */
[----:B------:R-:W-:-:S04]  /*1b00*/  @P0 MOV R2, R15 ;  /* 0x0000000f00020202 */ /* 0x000fc80000000f00 */
[C---:B------:R-:W-:Y:S01]  /*1b10*/  ISETP.GT.AND P5, PT, R2.reuse, 0x8, PT ;  /* 0x000000080200780c */ /* 0x040fe20003fa4270 */
[----:B------:R-:W-:-:S12]  /*1b20*/  VIADD R3, R2, 0xfffffff7 ;  /* 0xfffffff702037836 */ /* 0x000fd80000000000 */
[----:B------:R-:W-:-:S04]  /*1b30*/  @!P5 VIADD R3, R2, 0x1 ;  /* 0x000000010203d836 */ /* 0x000fc80000000000 */
[--C-:B------:R-:W-:Y:S01]  /*1b40*/  @P2 IMAD.MOV.U32 R14, RZ, RZ, R3.reuse ;  /* 0x000000ffff0e2224 */ /* 0x100fe200078e0003 */
[-C--:B------:R-:W-:Y:S01]  /*1b50*/  @P3 MOV R0, R3.reuse ;  /* 0x0000000300003202 */ /* 0x080fe20000000f00 */
[----:B------:R-:W-:Y:S01]  /*1b60*/  @P0 IMAD.MOV.U32 R15, RZ, RZ, R3 ;  /* 0x000000ffff0f0224 */ /* 0x000fe200078e0003 */
[-C--:B------:R-:W-:Y:S01]  /*1b70*/  @P4 MOV R18, R3.reuse ;  /* 0x0000000300124202 */ /* 0x080fe20000000f00 */
[----:B------:R-:W-:Y:S01]  /*1b80*/  @P2 IMAD.MOV.U32 R7, RZ, RZ, R14 ;  /* 0x000000ffff072224 */ /* 0x000fe200078e000e */
[C---:B------:R-:W-:Y:S01]  /*1b90*/  ISETP.GT.AND P5, PT, R0.reuse, 0x8, PT ;  /* 0x000000080000780c */ /* 0x040fe20003fa4270 */
[----:B------:R-:W-:Y:S01]  /*1ba0*/  VIADD R22, R0, 0xfffffff7 ;  /* 0xfffffff700167836 */ /* 0x000fe20000000000 */
[----:B------:R-:W-:Y:S01]  /*1bb0*/  @P1 MOV R21, R3 ;  /* 0x0000000300151202 */ /* 0x000fe20000000f00 */
[----:B------:R-:W-:Y:S01]  /*1bc0*/  @P4 IMAD.MOV.U32 R7, RZ, RZ, R18 ;  /* 0x000000ffff074224 */ /* 0x000fe200078e0012 */
[----:B------:R-:W0:Y:S03]  /*1bd0*/  LDC.64 R2, c[0x0][0x380] ;  /* 0x0000e000ff027b82 */ /* 0x000e260000000a00 */
[----:B------:R-:W-:-:S06]  /*1be0*/  @P1 IMAD.MOV.U32 R7, RZ, RZ, R21 ;  /* 0x000000ffff071224 */ /* 0x000fcc00078e0015 */
[----:B------:R-:W-:-:S04]  /*1bf0*/  @!P5 IADD3 R22, PT, PT, R0, 0x1, RZ ;  /* 0x000000010016d810 */ /* 0x000fc80007ffe0ff */
[C---:B------:R-:W-:Y:S02]  /*1c00*/  ISETP.GT.AND P5, PT, R22.reuse, 0x8, PT ;  /* 0x000000081600780c */ /* 0x040fe40003fa4270 */
[----:B------:R-:W-:-:S11]  /*1c10*/  IADD3 R4, PT, PT, R22, -0x9, RZ ;  /* 0xfffffff716047810 */ /* 0x000fd60007ffe0ff */
[----:B------:R-:W-:-:S04]  /*1c20*/  @!P5 IADD3 R4, PT, PT, R22, 0x1, RZ ;  /* 0x000000011604d810 */ /* 0x000fc80007ffe0ff */
[-C--:B------:R-:W-:Y:S01]  /*1c30*/  @P3 MOV R7, R4.reuse ;  /* 0x0000000400073202 */ /* 0x080fe20000000f00 */
[----:B------:R-:W-:Y:S01]  /*1c40*/  @P0 IMAD.MOV.U32 R7, RZ, RZ, R15 ;  /* 0x000000ffff070224 */ /* 0x000fe200078e000f */
[----:B------:R-:W-:Y:S01]  /*1c50*/  MOV R20, R4 ;  /* 0x0000000400147202 */ /* 0x000fe20000000f00 */
[----:B------:R-:W-:-:S03]  /*1c60*/  IMAD R4, R25, R12, R8 ;  /* 0x0000000c19047224 */ /* 0x000fc600078e0208 */
[C---:B------:R-:W-:Y:S02]  /*1c70*/  ISETP.GE.AND P5, PT, R7.reuse, 0x1, PT ;  /* 0x000000010700780c */ /* 0x040fe40003fa6270 */
[----:B------:R-:W-:-:S11]  /*1c80*/  IADD3 R5, PT, PT, R7, 0x9, RZ ;  /* 0x0000000907057810 */ /* 0x000fd60007ffe0ff */
[----:B------:R-:W-:Y:S02]  /*1c90*/  @P5 VIADD R5, R7, 0xffffffff ;  /* 0xffffffff07055836 */ /* 0x000fe40000000000 */
[----:B------:R-:W-:Y:S02]  /*1ca0*/  IMAD R7, R13, R18, 0x3 ;  /* 0x000000030d077424 */ /* 0x000fe400078e0212 */
[----:B------:R-:W-:Y:S01]  /*1cb0*/  @P4 IMAD.MOV.U32 R18, RZ, RZ, R5 ;  /* 0x000000ffff124224 */ /* 0x000fe200078e0005 */
[----:B------:R-:W-:Y:S01]  /*1cc0*/  @P3 MOV R20, R5 ;  /* 0x0000000500143202 */ /* 0x000fe20000000f00 */
[----:B------:R-:W-:Y:S02]  /*1cd0*/  IMAD R8, R17, R14, R7 ;  /* 0x0000000e11087224 */ /* 0x000fe400078e0207 */
[----:B------:R-:W-:Y:S01]  /*1ce0*/  @P2 IMAD.MOV.U32 R14, RZ, RZ, R5 ;  /* 0x000000ffff0e2224 */ /* 0x000fe200078e0005 */
[----:B------:R-:W-:Y:S01]  /*1cf0*/  ISETP.GE.AND P2, PT, R20, 0x1, PT ;  /* 0x000000011400780c */ /* 0x000fe20003f46270 */
[----:B------:R-:W-:-:S02]  /*1d00*/  IMAD R13, R13, R18, RZ ;  /* 0x000000120d0d7224 */ /* 0x000fc400078e02ff */
[----:B------:R-:W-:Y:S01]  /*1d10*/  IMAD R19, R12, R21, R8 ;  /* 0x000000150c137224 */ /* 0x000fe200078e0208 */
[----:B------:R-:W-:Y:S01]  /*1d20*/  @P1 MOV R21, R5 ;  /* 0x0000000500151202 */ /* 0x000fe20000000f00 */
[----:B------:R-:W-:Y:S02]  /*1d30*/  IMAD R13, R17, R14, R13 ;  /* 0x0000000e110d7224 */ /* 0x000fe400078e020d */
[----:B------:R-:W-:Y:S01]  /*1d40*/  IMAD R7, R11, R6, R4 ;  /* 0x000000060b077224 */ /* 0x000fe200078e0204 */
[----:B------:R-:W-:Y:S01]  /*1d50*/  IADD3 R4, PT, PT, R20, 0x9, RZ ;  /* 0x0000000914047810 */ /* 0x000fe20007ffe0ff */
[----:B------:R-:W-:Y:S02]  /*1d60*/  IMAD R17, R12, R21, R13 ;  /* 0x000000150c117224 */ /* 0x000fe400078e020d */
[----:B------:R-:W-:Y:S02]  /*1d70*/  VIADD R9, R7, 0x3 ;  /* 0x0000000307097836 */ /* 0x000fe40000000000 */
[----:B------:R-:W-:Y:S01]  /*1d80*/  @P2 IADD3 R4, PT, PT, R20, -0x1, RZ ;  /* 0xffffffff14042810 */ /* 0x000fe20007ffe0ff */
[----:B------:R-:W-:-:S02]  /*1d90*/  IMAD.IADD R13, R10, 0x1, R7 ;  /* 0x000000010a0d7824 */ /* 0x000fc400078e0207 */
[----:B------:R-:W-:Y:S02]  /*1da0*/  IMAD.IADD R12, R10, 0x1, R17 ;  /* 0x000000010a0c7824 */ /* 0x000fe400078e0211 */
[----:B0-----:R-:W-:-:S04]  /*1db0*/  IMAD.WIDE R6, R9, 0x4, R2 ;  /* 0x0000000409067825 */ /* 0x001fc800078e0202 */
[----:B------:R-:W-:Y:S02]  /*1dc0*/  IMAD R17, R11, R4, R17 ;  /* 0x000000040b117224 */ /* 0x000fe400078e0211 */
[----:B------:R-:W-:Y:S01]  /*1dd0*/  IMAD.WIDE R8, R13, 0x4, R2 ;  /* 0x000000040d087825 */ /* 0x000fe200078e0202 */
[----:B------:R-:W2:Y:S03]  /*1de0*/  LDG.E R6, desc[UR6][R6.64] ;  /* 0x0000000606067981 */ /* 0x000ea6000c1e1900 */
[C-C-:B------:R-:W-:Y:S02]  /*1df0*/  IMAD R25, R11.reuse, R0, R19.reuse ;  /* 0x000000000b197224 */ /* 0x140fe400078e0213 */
[----:B------:R-:W-:Y:S01]  /*1e00*/  IMAD R23, R11, R22, R19 ;  /* 0x000000160b177224 */ /* 0x000fe200078e0213 */
[----:B------:R-:W-:Y:S01]  /*1e10*/  IADD3 R17, PT, PT, R17, 0x3, RZ ;  /* 0x0000000311117810 */ /* 0x000fe20007ffe0ff */
[----:B------:R-:W-:Y:S01]  /*1e20*/  IMAD R13, R11, R20, R12 ;  /* 0x000000140b0d7224 */ /* 0x000fe200078e020c */
[----:B------:R-:W2:Y:S01]  /*1e30*/  LDG.E R9, desc[UR6][R8.64] ;  /* 0x0000000608097981 */ /* 0x000ea2000c1e1900 */
        /* <DEDUP_REMOVED lines=13> */
[----:B----4-:R-:W-:-:S03]  /*1f10*/  IMAD R0, R22, R13, RZ ;  /* 0x0000000d16007224 */ /* 0x010fc600078e02ff */
[----:B------:R-:W-:Y:S01]  /*1f20*/  I2FP.F32.S32 R7, R6 ;  /* 0x0000000600077245 */ /* 0x000fe20000201400 */
[----:B-----5:R-:W-:-:S04]  /*1f30*/  IMAD R0, R0, R3, RZ ;  /* 0x0000000300007224 */ /* 0x020fc800078e02ff */
[----:B------:R-:W-:Y:S01]  /*1f40*/  FADD R7, R16, R7 ;  /* 0x0000000710077221 */ /* 0x000fe20000000000 */
[----:B------:R-:W-:Y:S02]  /*1f50*/  I2FP.F32.S32 R0, R0 ;  /* 0x0000000000007245 */ /* 0x000fe40000201400 */
[----:B------:R-:W-:-:S03]  /*1f60*/  MOV R25, R21 ;  /* 0x0000001500197202 */ /* 0x000fc60000000f00 */
[----:B------:R-:W-:-:S07]  /*1f70*/  FADD R16, R7, R0 ;  /* 0x0000000007107221 */ /* 0x000fce0000000000 */
.L_x_7:
[----:B------:R-:W-:Y:S05]  /*1f80*/  BSYNC.RECONVERGENT B0 ;  /* 0x0000000000007941 */ /* 0x000fea0003800200 */
.L_x_6:
[----:B------:R-:W0:Y:S01]  /*1f90*/  LDCU.64 UR8, c[0x0][0x3a0] ;  /* 0x00007400ff0877ac */ /* 0x000e220008000a00 */
[----:B------:R-:W0:Y:S01]  /*1fa0*/  F2F.F64.F32 R2, R16 ;  /* 0x0000001000027310 */ /* 0x000e220000201800 */
[----:B------:R-:W-:Y:S01]  /*1fb0*/  IMAD.MOV.U32 R6, RZ, RZ, 0x652b82fe ;  /* 0x652b82feff067424 */ /* 0x000fe200078e00ff */
[----:B------:R-:W-:Y:S01]  /*1fc0*/  MOV R7, 0x3ff71547 ;  /* 0x3ff7154700077802 */ /* 0x000fe20000000f00 */
[----:B------:R-:W-:Y:S01]  /*1fd0*/  BSSY.RECONVERGENT B0, `(.L_x_8) ;  /* 0x0000039000007945 */ /* 0x000fe20003800200 */
[----:B0-----:R-:W-:Y:S01]  /*1fe0*/  DMUL R2, R2, UR8 ;  /* 0x0000000802027c28 */ /* 0x001fe20008000000 */
[----:B------:R-:W-:Y:S01]  /*1ff0*/  UMOV UR8, 0xfefa39ef ;  /* 0xfefa39ef00087882 */ /* 0x000fe20000000000 */
[----:B------:R-:W-:-:S06]  /*2000*/  UMOV UR9, 0x3fe62e42 ;  /* 0x3fe62e4200097882 */ /* 0x000fcc0000000000 */
[----:B------:R-:W-:Y:S02]  /*2010*/  DFMA R6, R2, R6, 6.75539944105574400000e+15 ;  /* 0x433800000206742b */ /* 0x000fe40000000006 */
[----:B------:R-:W-:-:S06]  /*2020*/  FSETP.GEU.AND P0, PT, |R3|, 4.1917929649353027344, PT ;  /* 0x4086232b0300780b */ /* 0x000fcc0003f0e200 */
[----:B------:R-:W-:-:S08]  /*2030*/  DADD R8, R6, -6.75539944105574400000e+15 ;  /* 0xc338000006087429 */ /* 0x000fd00000000000 */
[----:B------:R-:W-:Y:S01]  /*2040*/  DFMA R12, R8, -UR8, R2 ;  /* 0x80000008080c7c2b */ /* 0x000fe20008000002 */
[----:B------:R-:W-:Y:S01]  /*2050*/  UMOV UR8, 0x3b39803f ;  /* 0x3b39803f00087882 */ /* 0x000fe20000000000 */
[----:B------:R-:W-:-:S06]  /*2060*/  UMOV UR9, 0x3c7abc9e ;  /* 0x3c7abc9e00097882 */ /* 0x000fcc0000000000 */
[----:B------:R-:W-:Y:S01]  /*2070*/  DFMA R8, R8, -UR8, R12 ;  /* 0x8000000808087c2b */ /* 0x000fe2000800000c */
[----:B------:R-:W-:Y:S01]  /*2080*/  UMOV UR8, 0x69ce2bdf ;  /* 0x69ce2bdf00087882 */ /* 0x000fe20000000000 */
[----:B------:R-:W-:Y:S01]  /*2090*/  IMAD.MOV.U32 R12, RZ, RZ, -0x35dec16 ;  /* 0xfca213eaff0c7424 */ /* 0x000fe200078e00ff */
[----:B------:R-:W-:Y:S01]  /*20a0*/  MOV R13, 0x3e928af3 ;  /* 0x3e928af3000d7802 */ /* 0x000fe20000000f00 */
[----:B------:R-:W-:-:S05]  /*20b0*/  UMOV UR9, 0x3e5ade15 ;  /* 0x3e5ade1500097882 */ /* 0x000fca0000000000 */
[----:B------:R-:W-:Y:S01]  /*20c0*/  DFMA R12, R8, UR8, R12 ;  /* 0x00000008080c7c2b */ /* 0x000fe2000800000c */
[----:B------:R-:W-:Y:S01]  /*20d0*/  UMOV UR8, 0x62401315 ;  /* 0x6240131500087882 */ /* 0x000fe20000000000 */
[----:B------:R-:W-:-:S06]  /*20e0*/  UMOV UR9, 0x3ec71dee ;  /* 0x3ec71dee00097882 */ /* 0x000fcc0000000000 */
[----:B------:R-:W-:Y:S01]  /*20f0*/  DFMA R12, R8, R12, UR8 ;  /* 0x00000008080c7e2b */ /* 0x000fe2000800000c */
        /* <DEDUP_REMOVED lines=20> */
[----:B------:R-:W-:-:S08]  /*2240*/  DFMA R12, R8, R12, UR8 ;  /* 0x00000008080c7e2b */ /* 0x000fd0000800000c */
[----:B------:R-:W-:-:S08]  /*2250*/  DFMA R12, R8, R12, 1 ;  /* 0x3ff00000080c742b */ /* 0x000fd0000000000c */
[----:B------:R-:W-:-:S10]  /*2260*/  DFMA R12, R8, R12, 1 ;  /* 0x3ff00000080c742b */ /* 0x000fd4000000000c */
[----:B------:R-:W-:Y:S01]  /*2270*/  IMAD R9, R6, 0x100000, R13 ;  /* 0x0010000006097824 */ /* 0x000fe200078e020d */
[----:B------:R-:W-:Y:S01]  /*2280*/  MOV R8, R12 ;  /* 0x0000000c00087202 */ /* 0x000fe20000000f00 */
[----:B------:R-:W-:Y:S06]  /*2290*/  @!P0 BRA `(.L_x_9) ;  /* 0x0000000000308947 */ /* 0x000fec0003800000 */
[----:B------:R-:W-:Y:S01]  /*22a0*/  FSETP.GEU.AND P1, PT, |R3|, 4.2275390625, PT ;  /* 0x408748000300780b */ /* 0x000fe20003f2e200 */
[C---:B------:R-:W-:Y:S02]  /*22b0*/  DADD R8, R2.reuse, +INF ;  /* 0x7ff0000002087429 */ /* 0x040fe40000000000 */
[----:B------:R-:W-:-:S08]  /*22c0*/  DSETP.GEU.AND P0, PT, R2, RZ, PT ;  /* 0x000000ff0200722a */ /* 0x000fd00003f0e000 */
[----:B------:R-:W-:Y:S02]  /*22d0*/  FSEL R8, R8, RZ, P0 ;  /* 0x000000ff08087208 */ /* 0x000fe40000000000 */
[----:B------:R-:W-:Y:S02]  /*22e0*/  @!P1 LEA.HI R0, R6, R6, RZ, 0x1 ;  /* 0x0000000606009211 */ /* 0x000fe400078f08ff */
[----:B------:R-:W-:Y:S02]  /*22f0*/  FSEL R9, R9, RZ, P0 ;  /* 0x000000ff09097208 */ /* 0x000fe40000000000 */
[----:B------:R-:W-:-:S04]  /*2300*/  @!P1 SHF.R.S32.HI R3, RZ, 0x1, R0 ;  /* 0x00000001ff039819 */ /* 0x000fc80000011400 */
[----:B------:R-:W-:Y:S01]  /*2310*/  @!P1 LEA R13, R3, R13, 0x14 ;  /* 0x0000000d030d9211 */ /* 0x000fe200078ea0ff */
[----:B------:R-:W-:-:S05]  /*2320*/  @!P1 IMAD.IADD R2, R6, 0x1, -R3 ;  /* 0x0000000106029824 */ /* 0x000fca00078e0a03 */
[----:B------:R-:W-:Y:S02]  /*2330*/  @!P1 LEA R3, R2, 0x3ff00000, 0x14 ;  /* 0x3ff0000002039811 */ /* 0x000fe400078ea0ff */
[----:B------:R-:W-:-:S06]  /*2340*/  @!P1 MOV R2, RZ ;  /* 0x000000ff00029202 */ /* 0x000fcc0000000f00 */
[----:B------:R-:W-:-:S11]  /*2350*/  @!P1 DMUL R8, R12, R2 ;  /* 0x000000020c089228 */ /* 0x000fd60000000000 */
.L_x_9:
[----:B------:R-:W-:Y:S05]  /*2360*/  BSYNC.RECONVERGENT B0 ;  /* 0x0000000000007941 */ /* 0x000fea0003800200 */
.L_x_8:
[----:B------:R-:W0:Y:S01]  /*2370*/  F2F.F32.F64 R0, R8 ;  /* 0x0000000800007310 */ /* 0x000e220000301000 */
[----:B------:R-:W-:Y:S01]  /*2380*/  BSSY.RECONVERGENT B0, `(.L_x_10) ;  /* 0x000000c000007945 */ /* 0x000fe20003800200 */
[----:B0-----:R-:W-:-:S05]  /*2390*/  VIADD R2, R0, 0x1800000 ;  /* 0x0180000000027836 */ /* 0x001fca0000000000 */
[----:B------:R-:W-:-:S04]  /*23a0*/  LOP3.LUT R2, R2, 0x7f800000, RZ, 0xc0, !PT ;  /* 0x7f80000002027812 */ /* 0x000fc800078ec0ff */
[----:B------:R-:W-:-:S13]  /*23b0*/  ISETP.GT.U32.AND P0, PT, R2, 0x1ffffff, PT ;  /* 0x01ffffff0200780c */ /* 0x000fda0003f04070 */
[----:B------:R-:W-:Y:S05]  /*23c0*/  @P0 BRA `(.L_x_11) ;  /* 0x00000000000c0947 */ /* 0x000fea0003800000 */
[----:B------:R-:W-:-:S07]  /*23d0*/  MOV R6, 0x23f0 ;  /* 0x000023f000067802 */ /* 0x000fce0000000f00 */
[----:B------:R-:W-:Y:S05]  /*23e0*/  CALL.REL.NOINC `($__internal_0_$__cuda_sm20_rcp_rn_f32_slowpath) ;  /* 0x0000000000fc7944 */ /* 0x000fea0003c00000 */
[----:B------:R-:W-:Y:S05]  /*23f0*/  BRA `(.L_x_12) ;  /* 0x0000000000107947 */ /* 0x000fea0003800000 */
.L_x_11:
[----:B------:R-:W0:Y:S02]  /*2400*/  MUFU.RCP R3, R0 ;  /* 0x0000000000037308 */ /* 0x000e240000001000 */
[----:B0-----:R-:W-:-:S04]  /*2410*/  FFMA R2, R0, R3, -1 ;  /* 0xbf80000000027423 */ /* 0x001fc80000000003 */
[----:B------:R-:W-:-:S04]  /*2420*/  FADD.FTZ R2, -R2, -RZ ;  /* 0x800000ff02027221 */ /* 0x000fc80000010100 */
[----:B------:R-:W-:-:S07]  /*2430*/  FFMA R3, R3, R2, R3 ;  /* 0x0000000203037223 */ /* 0x000fce0000000003 */
.L_x_12:
[----:B------:R-:W-:Y:S05]  /*2440*/  BSYNC.RECONVERGENT B0 ;  /* 0x0000000000007941 */ /* 0x000fea0003800200 */
.L_x_10:
[----:B------:R-:W-:Y:S01]  /*2450*/  FADD R9, R0, R3 ;  /* 0x0000000300097221 */ /* 0x000fe20000000000 */
[----:B------:R-:W-:Y:S03]  /*2460*/  BSSY.RECONVERGENT B0, `(.L_x_13) ;  /* 0x000000c000007945 */ /* 0x000fe60003800200 */
[----:B------:R-:W0:Y:S08]  /*2470*/  MUFU.RCP R2, R9 ;  /* 0x0000000900027308 */ /* 0x000e300000001000 */
[----:B------:R-:W1:Y:S01]  /*2480*/  FCHK P0, R0, R9 ;  /* 0x0000000900007302 */ /* 0x000e620000000000 */
[----:B0-----:R-:W-:-:S04]  /*2490*/  FFMA R3, -R9, R2, 1 ;  /* 0x3f80000009037423 */ /* 0x001fc80000000102 */
[----:B------:R-:W-:-:S04]  /*24a0*/  FFMA R3, R2, R3, R2 ;  /* 0x0000000302037223 */ /* 0x000fc80000000002 */
[----:B------:R-:W-:-:S04]  /*24b0*/  FFMA R2, R0, R3, RZ ;  /* 0x0000000300027223 */ /* 0x000fc800000000ff */
[----:B------:R-:W-:-:S04]  /*24c0*/  FFMA R5, -R9, R2, R0 ;  /* 0x0000000209057223 */ /* 0x000fc80000000100 */
[----:B------:R-:W-:Y:S01]  /*24d0*/  FFMA R2, R3, R5, R2 ;  /* 0x0000000503027223 */ /* 0x000fe20000000002 */
[----:B-1----:R-:W-:Y:S06]  /*24e0*/  @!P0 BRA `(.L_x_14) ;  /* 0x00000000000c8947 */ /* 0x002fec0003800000 */
[----:B------:R-:W-:-:S07]  /*24f0*/  MOV R2, 0x2510 ;  /* 0x0000251000027802 */ /* 0x000fce0000000f00 */
[----:B------:R-:W-:Y:S05]  /*2500*/  CALL.REL.NOINC `($__internal_1_$__cuda_sm3x_div_rn_noftz_f32_slowpath) ;  /* 0x0000000400847944 */ /* 0x000fea0003c00000 */
[----:B------:R-:W-:-:S07]  /*2510*/  MOV R2, R0 ;  /* 0x0000000000027202 */ /* 0x000fce0000000f00 */
.L_x_14:
[----:B------:R-:W-:Y:S05]  /*2520*/  BSYNC.RECONVERGENT B0 ;  /* 0x0000000000007941 */ /* 0x000fea0003800200 */
.L_x_13:
[----:B------:R-:W0:Y:S01]  /*2530*/  LDC R3, c[0x0][0x3a8] ;  /* 0x0000ea00ff037b82 */ /* 0x000e220000000800 */
[----:B------:R-:W-:Y:S01]  /*2540*/  UMOV UR5, 0x8 ;  /* 0x0000000800057882 */ /* 0x000fe20000000000 */
[----:B0-----:R-:W-:-:S04]  /*2550*/  IMAD R3, R3, 0x2710, R24 ;  /* 0x0000271003037824 */ /* 0x001fc800078e0218 */
[----:B------:R-:W-:-:S04]  /*2560*/  IMAD R3, R20, 0xa, R3 ;  /* 0x0000000a14037824 */ /* 0x000fc800078e0203 */
[----:B------:R-:W-:-:S04]  /*2570*/  IMAD R0, R4, 0x64, R3 ;  /* 0x0000006404007824 */ /* 0x000fc800078e0203 */
[----:B------:R-:W-:-:S05]  /*2580*/  IMAD R0, R15, 0x3e8, R0 ;  /* 0x000003e80f007824 */ /* 0x000fca00078e0200 */
[----:B------:R-:W-:-:S04]  /*2590*/  SHF.R.S32.HI R3, RZ, 0x1f, R0 ;  /* 0x0000001fff037819 */ /* 0x000fc80000011400 */
[----:B------:R-:W-:-:S04]  /*25a0*/  LEA.HI R3, R3, R0, RZ, 0x7 ;  /* 0x0000000003037211 */ /* 0x000fc800078f38ff */
[----:B------:R-:W-:-:S04]  /*25b0*/  LOP3.LUT R3, R3, 0xffffff80, RZ, 0xc0, !PT ;  /* 0xffffff8003037812 */ /* 0x000fc800078ec0ff */
[----:B------:R-:W-:-:S04]  /*25c0*/  IADD3 R3, PT, PT, R0, -R3, RZ ;  /* 0x8000000300037210 */ /* 0x000fc80007ffe0ff */
[----:B------:R-:W-:-:S06]  /*25d0*/  LEA R3, R3, UR5, 0x2 ;  /* 0x0000000503037c11 */ /* 0x000fcc000f8e10ff */
[----:B------:R-:W0:Y:S02]  /*25e0*/  LDC R3, c[0x3][R3] ;  /* 0x00c0000003037b82 */ /* 0x000e240000000800 */
[----:B0-----:R-:W-:-:S13]  /*25f0*/  FSETP.GEU.AND P0, PT, R3, R2, PT ;  /* 0x000000020300720b */ /* 0x001fda0003f0e000 */
[----:B------:R-:W-:Y:S05]  /*2600*/  @P0 BRA `(.L_x_15) ;  /* 0x0000000000380947 */ /* 0x000fea0003800000 */
[----:B------:R-:W0:Y:S01]  /*2610*/  LDCU.64 UR8, c[0x0][0x390] ;  /* 0x00007200ff0877ac */ /* 0x000e220008000a00 */
[----:B------:R-:W1:Y:S01]  /*2620*/  LDC.64 R2, c[0x0][0x380] ;  /* 0x0000e000ff027b82 */ /* 0x000e620000000a00 */
[----:B------:R-:W-:Y:S01]  /*2630*/  IMAD R5, R24, UR4, RZ ;  /* 0x0000000418057c24 */ /* 0x000fe2000f8e02ff */
[----:B------:R-:W2:Y:S06]  /*2640*/  LDCU UR5, c[0x0][0x398] ;  /* 0x00007300ff0577ac */ /* 0x000eac0008000800 */
[----:B------:R-:W3:Y:S01]  /*2650*/  LDC.64 R6, c[0x0][0x3b0] ;  /* 0x0000ec00ff067b82 */ /* 0x000ee20000000a00 */
[----:B0-----:R-:W-:-:S02]  /*2660*/  IMAD R20, R20, UR8, R5 ;  /* 0x0000000814147c24 */ /* 0x001fc4000f8e0205 */
[----:B------:R-:W-:Y:S02]  /*2670*/  HFMA2 R5, -RZ, RZ, 0, 5.9604644775390625e-08 ;  /* 0x00000001ff057431 */ /* 0x000fe400000001ff */
[----:B------:R-:W-:-:S04]  /*2680*/  IMAD.IADD R25, R20, 0x1, R25 ;  /* 0x0000000114197824 */ /* 0x000fc800078e0219 */
[----:B------:R-:W-:-:S04]  /*2690*/  IMAD R25, R25, UR9, R4 ;  /* 0x0000000919197c24 */ /* 0x000fc8000f8e0204 */
[----:B--2---:R-:W-:-:S04]  /*26a0*/  IMAD R25, R25, UR5, R10 ;  /* 0x0000000519197c24 */ /* 0x004fc8000f8e020a */
[----:B-1----:R-:W-:-:S05]  /*26b0*/  IMAD.WIDE R2, R25, 0x4, R2 ;  /* 0x0000000419027825 */ /* 0x002fca00078e0202 */
[----:B------:R-:W-:Y:S04]  /*26c0*/  STG.E desc[UR6][R2.64], R5 ;  /* 0x0000000502007986 */ /* 0x000fe8000c101906 */
[----:B---3--:R-:W-:Y:S01]  /*26d0*/  REDG.E.ADD.F32.FTZ.RN.STRONG.GPU desc[UR6][R6.64], R16 ;  /* 0x00000010060079a6 */ /* 0x008fe2000c12f306 */
[----:B------:R-:W-:Y:S05]  /*26e0*/  EXIT ;  /* 0x000000000000794d */ /* 0x000fea0003800000 */
.L_x_15:
[----:B------:R-:W0:Y:S01]  /*26f0*/  LDCU.64 UR8, c[0x0][0x390] ;  /* 0x00007200ff0877ac */ /* 0x000e220008000a00 */
[----:B------:R-:W1:Y:S01]  /*2700*/  LDC.64 R2, c[0x0][0x380] ;  /* 0x0000e000ff027b82 */ /* 0x000e620000000a00 */
[----:B------:R-:W-:Y:S02]  /*2710*/  IMAD R5, R24, UR4, RZ ;  /* 0x0000000418057c24 */ /* 0x000fe4000f8e02ff */
[----:B------:R-:W-:Y:S01]  /*2720*/  FADD R9, -R16, -RZ ;  /* 0x800000ff10097221 */ /* 0x000fe20000000100 */
[----:B------:R-:W2:Y:S04]  /*2730*/  LDCU UR5, c[0x0][0x398] ;  /* 0x00007300ff0577ac */ /* 0x000ea80008000800 */
[----:B------:R-:W3:Y:S01]  /*2740*/  LDC.64 R6, c[0x0][0x3b0] ;  /* 0x0000ec00ff067b82 */ /* 0x000ee20000000a00 */
[----:B0-----:R-:W-:-:S02]  /*2750*/  IMAD R20, R20, UR8, R5 ;  /* 0x0000000814147c24 */ /* 0x001fc4000f8e0205 */
[----:B------:R-:W-:-:S03]  /*2760*/  IMAD.MOV.U32 R5, RZ, RZ, -0x1 ;  /* 0xffffffffff057424 */ /* 0x000fc600078e00ff */
[----:B------:R-:W-:-:S05]  /*2770*/  IADD3 R25, PT, PT, R20, R25, RZ ;  /* 0x0000001914197210 */ /* 0x000fca0007ffe0ff */
[----:B------:R-:W-:-:S04]  /*2780*/  IMAD R25, R25, UR9, R4 ;  /* 0x0000000919197c24 */ /* 0x000fc8000f8e0204 */
[----:B--2---:R-:W-:-:S04]  /*2790*/  IMAD R25, R25, UR5, R10 ;  /* 0x0000000519197c24 */ /* 0x004fc8000f8e020a */
[----:B-1----:R-:W-:-:S05]  /*27a0*/  IMAD.WIDE R2, R25, 0x4, R2 ;  /* 0x0000000419027825 */ /* 0x002fca00078e0202 */
[----:B------:R-:W-:Y:S04]  /*27b0*/  STG.E desc[UR6][R2.64], R5 ;  /* 0x0000000502007986 */ /* 0x000fe8000c101906 */
[----:B---3--:R-:W-:Y:S01]  /*27c0*/  REDG.E.ADD.F32.FTZ.RN.STRONG.GPU desc[UR6][R6.64], R9 ;  /* 0x00000009060079a6 */ /* 0x008fe2000c12f306 */
[----:B------:R-:W-:Y:S05]  /*27d0*/  EXIT ;  /* 0x000000000000794d */ /* 0x000fea0003800000 */
        .weak           $__internal_0_$__cuda_sm20_rcp_rn_f32_slowpath
        .type           $__internal_0_$__cuda_sm20_rcp_rn_f32_slowpath,@function
        .size           $__internal_0_$__cuda_sm20_rcp_rn_f32_slowpath,($__internal_1_$__cuda_sm3x_div_rn_noftz_f32_slowpath - $__internal_0_$__cuda_sm20_rcp_rn_f32_slowpath)
$__internal_0_$__cuda_sm20_rcp_rn_f32_slowpath:
[----:B------:R-:W-:Y:S01]  /*27e0*/  SHF.L.U32 R2, R0, 0x1, RZ ;  /* 0x0000000100027819 */ /* 0x000fe200000006ff */
[----:B------:R-:W-:Y:S03]  /*27f0*/  BSSY.RECONVERGENT B1, `(.L_x_16) ;  /* 0x0000030000017945 */ /* 0x000fe60003800200 */
[----:B------:R-:W-:-:S04]  /*2800*/  SHF.R.U32.HI R7, RZ, 0x18, R2 ;  /* 0x00000018ff077819 */ /* 0x000fc80000011602 */
[----:B------:R-:W-:-:S13]  /*2810*/  ISETP.NE.U32.AND P0, PT, R7, RZ, PT ;  /* 0x000000ff0700720c */ /* 0x000fda0003f05070 */
[----:B------:R-:W-:Y:S05]  /*2820*/  @P0 BRA `(.L_x_17) ;  /* 0x0000000000280947 */ /* 0x000fea0003800000 */
[----:B------:R-:W-:-:S04]  /*2830*/  SHF.L.U32 R2, R0, 0x1, RZ ;  /* 0x0000000100027819 */ /* 0x000fc800000006ff */
[----:B------:R-:W-:-:S13]  /*2840*/  ISETP.NE.AND P0, PT, R2, RZ, PT ;  /* 0x000000ff0200720c */ /* 0x000fda0003f05270 */
[----:B------:R-:W-:Y:S01]  /*2850*/  @P0 FFMA R5, R0, 1.84467440737095516160e+19, RZ ;  /* 0x5f80000000050823 */ /* 0x000fe200000000ff */
[----:B------:R-:W-:Y:S08]  /*2860*/  @!P0 MUFU.RCP R3, R0 ;  /* 0x0000000000038308 */ /* 0x000ff00000001000 */
[----:B------:R-:W0:Y:S02]  /*2870*/  @P0 MUFU.RCP R2, R5 ;  /* 0x0000000500020308 */ /* 0x000e240000001000 */
[----:B0-----:R-:W-:-:S04]  /*2880*/  @P0 FFMA R7, R5, R2, -1 ;  /* 0xbf80000005070423 */ /* 0x001fc80000000002 */
[----:B------:R-:W-:-:S04]  /*2890*/  @P0 FADD.FTZ R7, -R7, -RZ ;  /* 0x800000ff07070221 */ /* 0x000fc80000010100 */
[----:B------:R-:W-:-:S04]  /*28a0*/  @P0 FFMA R2, R2, R7, R2 ;  /* 0x0000000702020223 */ /* 0x000fc80000000002 */
[----:B------:R-:W-:Y:S01]  /*28b0*/  @P0 FFMA R3, R2, 1.84467440737095516160e+19, RZ ;  /* 0x5f80000002030823 */ /* 0x000fe200000000ff */
[----:B------:R-:W-:Y:S06]  /*28c0*/  BRA `(.L_x_18) ;  /* 0x0000000000887947 */ /* 0x000fec0003800000 */
.L_x_17:
[----:B------:R-:W-:-:S05]  /*28d0*/  VIADD R9, R7, 0xffffff03 ;  /* 0xffffff0307097836 */ /* 0x000fca0000000000 */
[----:B------:R-:W-:-:S13]  /*28e0*/  ISETP.GT.U32.AND P0, PT, R9, 0x1, PT ;  /* 0x000000010900780c */ /* 0x000fda0003f04070 */
[----:B------:R-:W-:Y:S05]  /*28f0*/  @P0 BRA `(.L_x_19) ;  /* 0x0000000000780947 */ /* 0x000fea0003800000 */
[----:B------:R-:W-:Y:S01]  /*2900*/  LOP3.LUT R2, R0, 0x7fffff, RZ, 0xc0, !PT ;  /* 0x007fffff00027812 */ /* 0x000fe200078ec0ff */
[----:B------:R-:W-:-:S03]  /*2910*/  HFMA2 R12, -RZ, RZ, 0, 1.78813934326171875e-07 ;  /* 0x00000003ff0c7431 */ /* 0x000fc600000001ff */
[----:B------:R-:W-:-:S04]  /*2920*/  LOP3.LUT R2, R2, 0x3f800000, RZ, 0xfc, !PT ;  /* 0x3f80000002027812 */ /* 0x000fc800078efcff */
[----:B------:R-:W0:Y:S01]  /*2930*/  MUFU.RCP R3, R2 ;  /* 0x0000000200037308 */ /* 0x000e220000001000 */
[----:B------:R-:W-:Y:S01]  /*2940*/  SHF.L.U32 R12, R12, R9, RZ ;  /* 0x000000090c0c7219 */ /* 0x000fe200000006ff */
[----:B0-----:R-:W-:-:S04]  /*2950*/  FFMA R5, R2, R3, -1 ;  /* 0xbf80000002057423 */ /* 0x001fc80000000003 */
[----:B------:R-:W-:-:S04]  /*2960*/  FADD.FTZ R8, -R5, -RZ ;  /* 0x800000ff05087221 */ /* 0x000fc80000010100 */
[CCC-:B------:R-:W-:Y:S01]  /*2970*/  FFMA.RM R5, R3.reuse, R8.reuse, R3.reuse ;  /* 0x0000000803057223 */ /* 0x1c0fe20000004003 */
[----:B------:R-:W-:-:S04]  /*2980*/  FFMA.RP R8, R3, R8, R3 ;  /* 0x0000000803087223 */ /* 0x000fc80000008003 */
[C---:B------:R-:W-:Y:S02]  /*2990*/  LOP3.LUT R3, R5.reuse, 0x7fffff, RZ, 0xc0, !PT ;  /* 0x007fffff05037812 */ /* 0x040fe400078ec0ff */
[----:B------:R-:W-:Y:S02]  /*29a0*/  FSETP.NEU.FTZ.AND P0, PT, R5, R8, PT ;  /* 0x000000080500720b */ /* 0x000fe40003f1d000 */
[----:B------:R-:W-:Y:S02]  /*29b0*/  LOP3.LUT R3, R3, 0x800000, RZ, 0xfc, !PT ;  /* 0x0080000003037812 */ /* 0x000fe400078efcff */
[----:B------:R-:W-:Y:S02]  /*29c0*/  SEL R5, RZ, 0xffffffff, !P0 ;  /* 0xffffffffff057807 */ /* 0x000fe40004000000 */
[----:B------:R-:W-:Y:S02]  /*29d0*/  LOP3.LUT R12, R12, R3, RZ, 0xc0, !PT ;  /* 0x000000030c0c7212 */ /* 0x000fe400078ec0ff */
[----:B------:R-:W-:-:S02]  /*29e0*/  IADD3 R2, PT, PT, -R5, RZ, RZ ;  /* 0x000000ff05027210 */ /* 0x000fc40007ffe1ff */
[-C--:B------:R-:W-:Y:S02]  /*29f0*/  SHF.R.U32.HI R12, RZ, R9.reuse, R12 ;  /* 0x00000009ff0c7219 */ /* 0x080fe4000001160c */
[----:B------:R-:W-:Y:S02]  /*2a00*/  LOP3.LUT P1, RZ, R2, R9, R3, 0xf8, !PT ;  /* 0x0000000902ff7212 */ /* 0x000fe4000782f803 */
[C---:B------:R-:W-:Y:S02]  /*2a10*/  LOP3.LUT P0, RZ, R12.reuse, 0x1, RZ, 0xc0, !PT ;  /* 0x000000010cff7812 */ /* 0x040fe4000780c0ff */
[----:B------:R-:W-:-:S04]  /*2a20*/  LOP3.LUT P2, RZ, R12, 0x2, RZ, 0xc0, !PT ;  /* 0x000000020cff7812 */ /* 0x000fc8000784c0ff */
[----:B------:R-:W-:Y:S02]  /*2a30*/  PLOP3.LUT P0, PT, P0, P1, P2, 0xe0, 0x0 ;  /* 0x000000000000781c */ /* 0x000fe40000703c20 */
[----:B------:R-:W-:Y:S02]  /*2a40*/  LOP3.LUT P1, RZ, R0, 0x7fffff, RZ, 0xc0, !PT ;  /* 0x007fffff00ff7812 */ /* 0x000fe4000782c0ff */
[----:B------:R-:W-:-:S05]  /*2a50*/  SEL R2, RZ, 0x1, !P0 ;  /* 0x00000001ff027807 */ /* 0x000fca0004000000 */
[----:B------:R-:W-:-:S05]  /*2a60*/  IMAD.MOV R2, RZ, RZ, -R2 ;  /* 0x000000ffff027224 */ /* 0x000fca00078e0a02 */
[----:B------:R-:W-:Y:S02]  /*2a70*/  ISETP.GE.AND P0, PT, R2, RZ, PT ;  /* 0x000000ff0200720c */ /* 0x000fe40003f06270 */
[----:B------:R-:W-:-:S04]  /*2a80*/  IADD3 R2, PT, PT, R7, -0xfc, RZ ;  /* 0xffffff0407027810 */ /* 0x000fc80007ffe0ff */
[----:B------:R-:W-:-:S07]  /*2a90*/  SHF.R.U32.HI R3, RZ, R2, R3 ;  /* 0x00000002ff037219 */ /* 0x000fce0000011603 */
[----:B------:R-:W-:-:S05]  /*2aa0*/  @!P0 IADD3 R3, PT, PT, R3, 0x1, RZ ;  /* 0x0000000103038810 */ /* 0x000fca0007ffe0ff */
[----:B------:R-:W-:-:S05]  /*2ab0*/  @!P1 IMAD.SHL.U32 R3, R3, 0x2, RZ ;  /* 0x0000000203039824 */ /* 0x000fca00078e00ff */
[----:B------:R-:W-:Y:S01]  /*2ac0*/  LOP3.LUT R3, R3, 0x80000000, R0, 0xf8, !PT ;  /* 0x8000000003037812 */ /* 0x000fe200078ef800 */
[----:B------:R-:W-:Y:S06]  /*2ad0*/  BRA `(.L_x_18) ;  /* 0x0000000000047947 */ /* 0x000fec0003800000 */
.L_x_19:
[----:B------:R0:W1:Y:S02]  /*2ae0*/  MUFU.RCP R3, R0 ;  /* 0x0000000000037308 */ /* 0x0000640000001000 */
.L_x_18:
[----:B------:R-:W-:Y:S05]  /*2af0*/  BSYNC.RECONVERGENT B1 ;  /* 0x0000000000017941 */ /* 0x000fea0003800200 */
.L_x_16:
[----:B------:R-:W-:-:S04]  /*2b00*/  MOV R7, 0x0 ;  /* 0x0000000000077802 */ /* 0x000fc80000000f00 */
[----:B01----:R-:W-:Y:S05]  /*2b10*/  RET.REL.NODEC R6 `(_Z8kernel_19intfield5diPfi) ;  /* 0xffffffd406387950 */ /* 0x003fea0003c3ffff */
        .weak           $__internal_1_$__cuda_sm3x_div_rn_noftz_f32_slowpath
        .type           $__internal_1_$__cuda_sm3x_div_rn_noftz_f32_slowpath,@function
        .size           $__internal_1_$__cuda_sm3x_div_rn_noftz_f32_slowpath,(.L_x_34 - $__internal_1_$__cuda_sm3x_div_rn_noftz_f32_slowpath)
$__internal_1_$__cuda_sm3x_div_rn_noftz_f32_slowpath:
[----:B------:R-:W-:Y:S01]  /*2b20*/  SHF.R.U32.HI R6, RZ, 0x17, R9 ;  /* 0x00000017ff067819 */ /* 0x000fe20000011609 */
[----:B------:R-:W-:Y:S01]  /*2b30*/  BSSY.RECONVERGENT B1, `(.L_x_20) ;  /* 0x0000065000017945 */ /* 0x000fe20003800200 */
[----:B------:R-:W-:Y:S02]  /*2b40*/  SHF.R.U32.HI R3, RZ, 0x17, R0 ;  /* 0x00000017ff037819 */ /* 0x000fe40000011600 */
[----:B------:R-:W-:Y:S02]  /*2b50*/  LOP3.LUT R6, R6, 0xff, RZ, 0xc0, !PT ;  /* 0x000000ff06067812 */ /* 0x000fe400078ec0ff */
[----:B------:R-:W-:Y:S02]  /*2b60*/  LOP3.LUT R12, R3, 0xff, RZ, 0xc0, !PT ;  /* 0x000000ff030c7812 */ /* 0x000fe400078ec0ff */
[----:B------:R-:W-:Y:S02]  /*2b70*/  IADD3 R13, PT, PT, R6, -0x1, RZ ;  /* 0xffffffff060d7810 */ /* 0x000fe40007ffe0ff */
[----:B------:R-:W-:Y:S01]  /*2b80*/  MOV R7, R0 ;  /* 0x0000000000077202 */ /* 0x000fe20000000f00 */
[----:B------:R-:W-:Y:S01]  /*2b90*/  VIADD R11, R12, 0xffffffff ;  /* 0xffffffff0c0b7836 */ /* 0x000fe20000000000 */
[----:B------:R-:W-:-:S02]  /*2ba0*/  ISETP.GT.U32.AND P0, PT, R13, 0xfd, PT ;  /* 0x000000fd0d00780c */ /* 0x000fc40003f04070 */
[----:B------:R-:W-:Y:S02]  /*2bb0*/  MOV R8, R9 ;  /* 0x0000000900087202 */ /* 0x000fe40000000f00 */
[----:B------:R-:W-:-:S13]  /*2bc0*/  ISETP.GT.U32.OR P0, PT, R11, 0xfd, P0 ;  /* 0x000000fd0b00780c */ /* 0x000fda0000704470 */
[----:B------:R-:W-:Y:S01]  /*2bd0*/  @!P0 IMAD.MOV.U32 R5, RZ, RZ, RZ ;  /* 0x000000ffff058224 */ /* 0x000fe200078e00ff */
[----:B------:R-:W-:Y:S06]  /*2be0*/  @!P0 BRA `(.L_x_21) ;  /* 0x0000000000608947 */ /* 0x000fec0003800000 */
[----:B------:R-:W-:Y:S02]  /*2bf0*/  FSETP.GTU.FTZ.AND P0, PT, |R0|, +INF , PT ;  /* 0x7f8000000000780b */ /* 0x000fe40003f1c200 */
[----:B------:R-:W-:Y:S02]  /*2c00*/  FSETP.GTU.FTZ.AND P1, PT, |R9|, +INF , PT ;  /* 0x7f8000000900780b */ /* 0x000fe40003f3c200 */
[----:B------:R-:W-:Y:S02]  /*2c10*/  MOV R3, R9 ;  /* 0x0000000900037202 */ /* 0x000fe40000000f00 */
[----:B------:R-:W-:-:S13]  /*2c20*/  PLOP3.LUT P0, PT, P0, P1, PT, 0xf8, 0x8f ;  /* 0x00000000008f781c */ /* 0x000fda0000703f70 */
[----:B------:R-:W-:Y:S05]  /*2c30*/  @P0 BRA `(.L_x_22) ;  /* 0x00000004004c0947 */ /* 0x000fea0003800000 */
[----:B------:R-:W-:-:S13]  /*2c40*/  LOP3.LUT P0, RZ, R8, 0x7fffffff, R7, 0xc8, !PT ;  /* 0x7fffffff08ff7812 */ /* 0x000fda000780c807 */
[----:B------:R-:W-:Y:S05]  /*2c50*/  @!P0 BRA `(.L_x_23) ;  /* 0x00000004003c8947 */ /* 0x000fea0003800000 */
[C---:B------:R-:W-:Y:S02]  /*2c60*/  FSETP.NEU.FTZ.AND P0, PT, |R0|.reuse, +INF , PT ;  /* 0x7f8000000000780b */ /* 0x040fe40003f1d200 */
[----:B------:R-:W-:Y:S02]  /*2c70*/  FSETP.NEU.FTZ.AND P2, PT, |R3|, +INF , PT ;  /* 0x7f8000000300780b */ /* 0x000fe40003f5d200 */
[----:B------:R-:W-:-:S11]  /*2c80*/  FSETP.NEU.FTZ.AND P1, PT, |R0|, +INF , PT ;  /* 0x7f8000000000780b */ /* 0x000fd60003f3d200 */
[----:B------:R-:W-:Y:S05]  /*2c90*/  @!P2 BRA !P0, `(.L_x_23) ;  /* 0x00000004002ca947 */ /* 0x000fea0004000000 */
[----:B------:R-:W-:-:S04]  /*2ca0*/  LOP3.LUT P0, RZ, R7, 0x7fffffff, RZ, 0xc0, !PT ;  /* 0x7fffffff07ff7812 */ /* 0x000fc8000780c0ff */
[----:B------:R-:W-:-:S13]  /*2cb0*/  PLOP3.LUT P0, PT, P2, P0, PT, 0x2f, 0xf2 ;  /* 0x0000000000f2781c */ /* 0x000fda0001700577 */
[----:B------:R-:W-:Y:S05]  /*2cc0*/  @P0 BRA `(.L_x_24) ;  /* 0x0000000400180947 */ /* 0x000fea0003800000 */
[----:B------:R-:W-:-:S04]  /*2cd0*/  LOP3.LUT P0, RZ, R8, 0x7fffffff, RZ, 0xc0, !PT ;  /* 0x7fffffff08ff7812 */ /* 0x000fc8000780c0ff */
[----:B------:R-:W-:-:S13]  /*2ce0*/  PLOP3.LUT P0, PT, P1, P0, PT, 0x2f, 0xf2 ;  /* 0x0000000000f2781c */ /* 0x000fda0000f00577 */
[----:B------:R-:W-:Y:S05]  /*2cf0*/  @P0 BRA `(.L_x_25) ;  /* 0x0000000400000947 */ /* 0x000fea0003800000 */
[----:B------:R-:W-:Y:S02]  /*2d00*/  ISETP.GE.AND P0, PT, R11, RZ, PT ;  /* 0x000000ff0b00720c */ /* 0x000fe40003f06270 */
[----:B------:R-:W-:-:S11]  /*2d10*/  ISETP.GE.AND P1, PT, R13, RZ, PT ;  /* 0x000000ff0d00720c */ /* 0x000fd60003f26270 */
[----:B------:R-:W-:Y:S01]  /*2d20*/  @P0 MOV R5, RZ ;  /* 0x000000ff00050202 */ /* 0x000fe20000000f00 */
[----:B------:R-:W-:Y:S02]  /*2d30*/  @!P0 IMAD.MOV.U32 R5, RZ, RZ, -0x40 ;  /* 0xffffffc0ff058424 */ /* 0x000fe400078e00ff */
[----:B------:R-:W-:Y:S01]  /*2d40*/  @!P0 FFMA R7, R0, 1.84467440737095516160e+19, RZ ;  /* 0x5f80000000078823 */ /* 0x000fe200000000ff */
[----:B------:R-:W-:Y:S02]  /*2d50*/  @!P1 FFMA R8, R3, 1.84467440737095516160e+19, RZ ;  /* 0x5f80000003089823 */ /* 0x000fe400000000ff */
[----:B------:R-:W-:-:S07]  /*2d60*/  @!P1 IADD3 R5, PT, PT, R5, 0x40, RZ ;  /* 0x0000004005059810 */ /* 0x000fce0007ffe0ff */
.L_x_21:
[----:B------:R-:W-:Y:S01]  /*2d70*/  LEA R3, R6, 0xc0800000, 0x17 ;  /* 0xc080000006037811 */ /* 0x000fe200078eb8ff */
[----:B------:R-:W-:Y:S03]  /*2d80*/  BSSY.RECONVERGENT B2, `(.L_x_26) ;  /* 0x0000036000027945 */ /* 0x000fe60003800200 */
[----:B------:R-:W-:Y:S01]  /*2d90*/  IADD3 R8, PT, PT, -R3, R8, RZ ;  /* 0x0000000803087210 */ /* 0x000fe20007ffe1ff */
[----:B------:R-:W-:-:S03]  /*2da0*/  VIADD R3, R12, 0xffffff81 ;  /* 0xffffff810c037836 */ /* 0x000fc60000000000 */
[----:B------:R-:W0:Y:S01]  /*2db0*/  MUFU.RCP R9, R8 ;  /* 0x0000000800097308 */ /* 0x000e220000001000 */
[----:B------:R-:W-:Y:S01]  /*2dc0*/  FADD.FTZ R11, -R8, -RZ ;  /* 0x800000ff080b7221 */ /* 0x000fe20000010100 */
[C---:B------:R-:W-:Y:S01]  /*2dd0*/  IMAD R0, R3.reuse, -0x800000, R7 ;  /* 0xff80000003007824 */ /* 0x040fe200078e0207 */
[----:B------:R-:W-:-:S04]  /*2de0*/  IADD3 R6, PT, PT, R3, 0x7f, -R6 ;  /* 0x0000007f03067810 */ /* 0x000fc80007ffe806 */
[----:B------:R-:W-:Y:S01]  /*2df0*/  IADD3 R6, PT, PT, R6, R5, RZ ;  /* 0x0000000506067210 */ /* 0x000fe20007ffe0ff */
[----:B0-----:R-:W-:-:S04]  /*2e00*/  FFMA R12, R9, R11, 1 ;  /* 0x3f800000090c7423 */ /* 0x001fc8000000000b */
[----:B------:R-:W-:-:S04]  /*2e10*/  FFMA R14, R9, R12, R9 ;  /* 0x0000000c090e7223 */ /* 0x000fc80000000009 */
[----:B------:R-:W-:-:S04]  /*2e20*/  FFMA R7, R0, R14, RZ ;  /* 0x0000000e00077223 */ /* 0x000fc800000000ff */
[----:B------:R-:W-:-:S04]  /*2e30*/  FFMA R12, R11, R7, R0 ;  /* 0x000000070b0c7223 */ /* 0x000fc80000000000 */
[----:B------:R-:W-:-:S04]  /*2e40*/  FFMA R7, R14, R12, R7 ;  /* 0x0000000c0e077223 */ /* 0x000fc80000000007 */
[----:B------:R-:W-:-:S04]  /*2e50*/  FFMA R12, R11, R7, R0 ;  /* 0x000000070b0c7223 */ /* 0x000fc80000000000 */
[----:B------:R-:W-:-:S05]  /*2e60*/  FFMA R0, R14, R12, R7 ;  /* 0x0000000c0e007223 */ /* 0x000fca0000000007 */
[----:B------:R-:W-:-:S04]  /*2e70*/  SHF.R.U32.HI R3, RZ, 0x17, R0 ;  /* 0x00000017ff037819 */ /* 0x000fc80000011600 */
[----:B------:R-:W-:-:S04]  /*2e80*/  LOP3.LUT R3, R3, 0xff, RZ, 0xc0, !PT ;  /* 0x000000ff03037812 */ /* 0x000fc800078ec0ff */
[----:B------:R-:W-:-:S05]  /*2e90*/  IADD3 R9, PT, PT, R3, R6, RZ ;  /* 0x0000000603097210 */ /* 0x000fca0007ffe0ff */
[----:B------:R-:W-:-:S05]  /*2ea0*/  VIADD R3, R9, 0xffffffff ;  /* 0xffffffff09037836 */ /* 0x000fca0000000000 */
[----:B------:R-:W-:-:S13]  /*2eb0*/  ISETP.GE.U32.AND P0, PT, R3, 0xfe, PT ;  /* 0x000000fe0300780c */ /* 0x000fda0003f06070 */
[----:B------:R-:W-:Y:S05]  /*2ec0*/  @!P0 BRA `(.L_x_27) ;  /* 0x0000000000808947 */ /* 0x000fea0003800000 */
[----:B------:R-:W-:-:S13]  /*2ed0*/  ISETP.GT.AND P0, PT, R9, 0xfe, PT ;  /* 0x000000fe0900780c */ /* 0x000fda0003f04270 */
[----:B------:R-:W-:Y:S05]  /*2ee0*/  @P0 BRA `(.L_x_28) ;  /* 0x00000000006c0947 */ /* 0x000fea0003800000 */
[----:B------:R-:W-:-:S13]  /*2ef0*/  ISETP.GE.AND P0, PT, R9, 0x1, PT ;  /* 0x000000010900780c */ /* 0x000fda0003f06270 */
[----:B------:R-:W-:Y:S05]  /*2f00*/  @P0 BRA `(.L_x_29) ;  /* 0x0000000000740947 */ /* 0x000fea0003800000 */
[----:B------:R-:W-:Y:S02]  /*2f10*/  ISETP.GE.AND P0, PT, R9, -0x18, PT ;  /* 0xffffffe80900780c */ /* 0x000fe40003f06270 */
[----:B------:R-:W-:-:S11]  /*2f20*/  LOP3.LUT R0, R0, 0x80000000, RZ, 0xc0, !PT ;  /* 0x8000000000007812 */ /* 0x000fd600078ec0ff */
[----:B------:R-:W-:Y:S05]  /*2f30*/  @!P0 BRA `(.L_x_29) ;  /* 0x0000000000688947 */ /* 0x000fea0003800000 */
[CCC-:B------:R-:W-:Y:S01]  /*2f40*/  FFMA.RZ R3, R14.reuse, R12.reuse, R7.reuse ;  /* 0x0000000c0e037223 */ /* 0x1c0fe2000000c007 */
[C---:B------:R-:W-:Y:S01]  /*2f50*/  IADD3 R8, PT, PT, R9.reuse, 0x20, RZ ;  /* 0x0000002009087810 */ /* 0x040fe20007ffe0ff */
[CCC-:B------:R-:W-:Y:S01]  /*2f60*/  FFMA.RM R6, R14.reuse, R12.reuse, R7.reuse ;  /* 0x0000000c0e067223 */ /* 0x1c0fe20000004007 */
[----:B------:R-:W-:Y:S02]  /*2f70*/  ISETP.NE.AND P2, PT, R9, RZ, PT ;  /* 0x000000ff0900720c */ /* 0x000fe40003f45270 */
[----:B------:R-:W-:Y:S01]  /*2f80*/  LOP3.LUT R5, R3, 0x7fffff, RZ, 0xc0, !PT ;  /* 0x007fffff03057812 */ /* 0x000fe200078ec0ff */
[----:B------:R-:W-:Y:S01]  /*2f90*/  FFMA.RP R3, R14, R12, R7 ;  /* 0x0000000c0e037223 */ /* 0x000fe20000008007 */
[----:B------:R-:W-:Y:S02]  /*2fa0*/  ISETP.NE.AND P1, PT, R9, RZ, PT ;  /* 0x000000ff0900720c */ /* 0x000fe40003f25270 */
[----:B------:R-:W-:Y:S02]  /*2fb0*/  LOP3.LUT R5, R5, 0x800000, RZ, 0xfc, !PT ;  /* 0x0080000005057812 */ /* 0x000fe400078efcff */
[----:B------:R-:W-:-:S02]  /*2fc0*/  IADD3 R7, PT, PT, -R9, RZ, RZ ;  /* 0x000000ff09077210 */ /* 0x000fc40007ffe1ff */
[----:B------:R-:W-:Y:S02]  /*2fd0*/  SHF.L.U32 R8, R5, R8, RZ ;  /* 0x0000000805087219 */ /* 0x000fe400000006ff */
[----:B------:R-:W-:Y:S02]  /*2fe0*/  FSETP.NEU.FTZ.AND P0, PT, R3, R6, PT ;  /* 0x000000060300720b */ /* 0x000fe40003f1d000 */
[----:B------:R-:W-:Y:S02]  /*2ff0*/  SEL R6, R7, RZ, P2 ;  /* 0x000000ff07067207 */ /* 0x000fe40001000000 */
[----:B------:R-:W-:Y:S02]  /*3000*/  ISETP.NE.AND P1, PT, R8, RZ, P1 ;  /* 0x000000ff0800720c */ /* 0x000fe40000f25270 */
[----:B------:R-:W-:Y:S02]  /*3010*/  SHF.R.U32.HI R6, RZ, R6, R5 ;  /* 0x00000006ff067219 */ /* 0x000fe40000011605 */
[----:B------:R-:W-:-:S02]  /*3020*/  PLOP3.LUT P0, PT, P0, P1, PT, 0xf8, 0x8f ;  /* 0x00000000008f781c */ /* 0x000fc40000703f70 */
[----:B------:R-:W-:Y:S02]  /*3030*/  SHF.R.U32.HI R8, RZ, 0x1, R6 ;  /* 0x00000001ff087819 */ /* 0x000fe40000011606 */
[----:B------:R-:W-:-:S04]  /*3040*/  SEL R3, RZ, 0x1, !P0 ;  /* 0x00000001ff037807 */ /* 0x000fc80004000000 */
[----:B------:R-:W-:-:S04]  /*3050*/  LOP3.LUT R3, R3, 0x1, R8, 0xf8, !PT ;  /* 0x0000000103037812 */ /* 0x000fc800078ef808 */
[----:B------:R-:W-:-:S05]  /*3060*/  LOP3.LUT R3, R3, R6, RZ, 0xc0, !PT ;  /* 0x0000000603037212 */ /* 0x000fca00078ec0ff */
[----:B------:R-:W-:-:S05]  /*3070*/  IMAD.IADD R3, R8, 0x1, R3 ;  /* 0x0000000108037824 */ /* 0x000fca00078e0203 */
[----:B------:R-:W-:Y:S01]  /*3080*/  LOP3.LUT R0, R3, R0, RZ, 0xfc, !PT ;  /* 0x0000000003007212 */ /* 0x000fe200078efcff */
[----:B------:R-:W-:Y:S06]  /*3090*/  BRA `(.L_x_29) ;  /* 0x0000000000107947 */ /* 0x000fec0003800000 */
.L_x_28:
[----:B------:R-:W-:-:S04]  /*30a0*/  LOP3.LUT R0, R0, 0x80000000, RZ, 0xc0, !PT ;  /* 0x8000000000007812 */ /* 0x000fc800078ec0ff */
[----:B------:R-:W-:Y:S01]  /*30b0*/  LOP3.LUT R0, R0, 0x7f800000, RZ, 0xfc, !PT ;  /* 0x7f80000000007812 */ /* 0x000fe200078efcff */
[----:B------:R-:W-:Y:S06]  /*30c0*/  BRA `(.L_x_29) ;  /* 0x0000000000047947 */ /* 0x000fec0003800000 */
.L_x_27:
[----:B------:R-:W-:-:S07]  /*30d0*/  LEA R0, R6, R0, 0x17 ;  /* 0x0000000006007211 */ /* 0x000fce00078eb8ff */
.L_x_29:
[----:B------:R-:W-:Y:S05]  /*30e0*/  BSYNC.RECONVERGENT B2 ;  /* 0x0000000000027941 */ /* 0x000fea0003800200 */
.L_x_26:
[----:B------:R-:W-:Y:S05]  /*30f0*/  BRA `(.L_x_30) ;  /* 0x0000000000207947 */ /* 0x000fea0003800000 */
.L_x_25:
[----:B------:R-:W-:-:S04]  /*3100*/  LOP3.LUT R0, R8, 0x80000000, R7, 0x48, !PT ;  /* 0x8000000008007812 */ /* 0x000fc800078e4807 */
[----:B------:R-:W-:Y:S01]  /*3110*/  LOP3.LUT R0, R0, 0x7f800000, RZ, 0xfc, !PT ;  /* 0x7f80000000007812 */ /* 0x000fe200078efcff */
[----:B------:R-:W-:Y:S06]  /*3120*/  BRA `(.L_x_30) ;  /* 0x0000000000147947 */ /* 0x000fec0003800000 */
.L_x_24:
[----:B------:R-:W-:Y:S01]  /*3130*/  LOP3.LUT R0, R8, 0x80000000, R7, 0x48, !PT ;  /* 0x8000000008007812 */ /* 0x000fe200078e4807 */
[----:B------:R-:W-:Y:S06]  /*3140*/  BRA `(.L_x_30) ;  /* 0x00000000000c7947 */ /* 0x000fec0003800000 */
.L_x_23:
[----:B------:R-:W0:Y:S01]  /*3150*/  MUFU.RSQ R0, -QNAN ;  /* 0xffc0000000007908 */ /* 0x000e220000001400 */
[----:B------:R-:W-:Y:S05]  /*3160*/  BRA `(.L_x_30) ;  /* 0x0000000000047947 */ /* 0x000fea0003800000 */
.L_x_22:
[----:B------:R-:W-:-:S07]  /*3170*/  FADD.FTZ R0, R0, R3 ;  /* 0x0000000300007221 */ /* 0x000fce0000010000 */
.L_x_30:
[----:B------:R-:W-:Y:S05]  /*3180*/  BSYNC.RECONVERGENT B1 ;  /* 0x0000000000017941 */ /* 0x000fea0003800200 */
.L_x_20:
[----:B------:R-:W-:-:S04]  /*3190*/  HFMA2 R3, -RZ, RZ, 0, 0 ;  /* 0x00000000ff037431 */ /* 0x000fc800000001ff */
[----:B0-----:R-:W-:Y:S05]  /*31a0*/  RET.REL.NODEC R2 `(_Z8kernel_19intfield5diPfi) ;  /* 0xffffffcc02947950 */ /* 0x001fea0003c3ffff */
.L_x_31:
[----:B------:R-:W-:-:S00]  /*31b0*/  BRA `(.L_x_31) ;  /* 0xfffffffc00fc7947 */ /* 0x000fc0000383ffff */
[----:B------:R-:W-:-:S00]  /*31c0*/  NOP ;  /* 0x0000000000007918 */ /* 0x000fc00000000000 */
        /* <DEDUP_REMOVED lines=11> */
.L_x_34:


//--------------------- .text._Z8kernel_09intfield5 --------------------------
	.section	.text._Z8kernel_09intfield5,"ax",@progbits
	.align	128
        .global         _Z8kernel_09intfield5
        .type           _Z8kernel_09intfield5,@function
        .size           _Z8kernel_09intfield5,(.L_x_36 - _Z8kernel_09intfield5)
        .other          _Z8kernel_09intfield5,@"STO_CUDA_ENTRY STV_DEFAULT"
_Z8kernel_09intfield5:
.text._Z8kernel_09intfield5:
[----:B------:R-:W-:Y:S01]  /*0000*/  LDC R1, c[0x0][0x37c] ;  /* 0x0000df00ff017b82 */ /* 0x000fe20000000800 */
[----:B------:R-:W0:Y:S01]  /*0010*/  S2R R0, SR_TID.X ;  /* 0x0000000000007919 */ /* 0x000e220000002100 */
[----:B------:R-:W1:Y:S06]  /*0020*/  LDCU.64 UR10, c[0x0][0x388] ;  /* 0x00007100ff0a77ac */ /* 0x000e6c0008000a00 */
[----:B------:R-:W0:Y:S01]  /*0030*/  S2UR UR8, SR_CTAID.X ;  /* 0x00000000000879c3 */ /* 0x000e220000002500 */
[----:B------:R-:W2:Y:S01]  /*0040*/  LDCU.64 UR12, c[0x0][0x390] ;  /* 0x00007200ff0c77ac */ /* 0x000ea20008000a00 */
[----:B------:R-:W3:Y:S06]  /*0050*/  LDCU UR14, c[0x0][0x398] ;  /* 0x00007300ff0e77ac */ /* 0x000eec0008000800 */
[----:B------:R-:W0:Y:S01]  /*0060*/  LDC R3, c[0x0][0x360] ;  /* 0x0000d800ff037b82 */ /* 0x000e220000000800 */
[----:B-1----:R-:W-:-:S04]  /*0070*/  UIMAD UR4, UR10, UR11, URZ ;  /* 0x0000000b0a0472a4 */ /* 0x002fc8000f8e02ff */
[----:B--2---:R-:W-:-:S04]  /*0080*/  UIMAD UR5, UR4, UR12, URZ ;  /* 0x0000000c040572a4 */ /* 0x004fc8000f8e02ff */
[----:B------:R-:W-:-:S04]  /*0090*/  UIMAD UR6, UR5, UR13, URZ ;  /* 0x0000000d050672a4 */ /* 0x000fc8000f8e02ff */
[----:B---3--:R-:W-:Y:S01]  /*00a0*/  UIMAD UR7, UR6, UR14, URZ ;  /* 0x0000000e060772a4 */ /* 0x008fe2000f8e02ff */
[----:B0-----:R-:W-:-:S05]  /*00b0*/  IMAD R0, R3, UR8, R0 ;  /* 0x0000000803007c24 */ /* 0x001fca000f8e0200 */
[----:B------:R-:W-:-:S13]  /*00c0*/  ISETP.GE.U32.AND P0, PT, R0, UR7, PT ;  /* 0x0000000700007c0c */ /* 0x000fda000bf06070 */
[----:B------:R-:W-:Y:S05]  /*00d0*/  @P0 EXIT ;  /* 0x000000000000094d */ /* 0x000fea0003800000 */
[----:B------:R-:W0:Y:S01]  /*00e0*/  I2F.U32.RP R7, UR4 ;  /* 0x0000000400077d06 */ /* 0x000e220008209000 */
[----:B------:R-:W-:Y:S01]  /*00f0*/  IMAD R11, RZ, RZ, -UR4 ;  /* 0x80000004ff0b7e24 */ /* 0x000fe2000f8e02ff */
[----:B------:R-:W-:Y:S01]  /*0100*/  ISETP.NE.U32.AND P5, PT, RZ, UR6, PT ;  /* 0x00000006ff007c0c */ /* 0x000fe2000bfa5070 */
[----:B------:R-:W-:Y:S01]  /*0110*/  UIMAD UR7, UR11, UR12, URZ ;  /* 0x0000000c0b0772a4 */ /* 0x000fe2000f8e02ff */
[----:B------:R-:W1:Y:S04]  /*0120*/  LDCU.64 UR8, c[0x0][0x358] ;  /* 0x00006b00ff0877ac */ /* 0x000e680008000a00 */
[----:B------:R-:W2:Y:S08]  /*0130*/  I2F.U32.RP R9, UR6 ;  /* 0x0000000600097d06 */ /* 0x000eb00008209000 */
[----:B------:R-:W3:Y:S08]  /*0140*/  I2F.U32.RP R8, UR5 ;  /* 0x0000000500087d06 */ /* 0x000ef00008209000 */
[----:B0-----:R-:W0:Y:S08]  /*0150*/  MUFU.RCP R7, R7 ;  /* 0x0000000700077308 */ /* 0x001e300000001000 */
[----:B--2---:R-:W2:Y:S08]  /*0160*/  MUFU.RCP R9, R9 ;  /* 0x0000000900097308 */ /* 0x004eb00000001000 */
[----:B---3--:R-:W3:Y:S01]  /*0170*/  MUFU.RCP R8, R8 ;  /* 0x0000000800087308 */ /* 0x008ee20000001000 */
[----:B0-----:R-:W-:-:S07]  /*0180*/  IADD3 R4, PT, PT, R7, 0xffffffe, RZ ;  /* 0x0ffffffe07047810 */ /* 0x001fce0007ffe0ff */
[----:B------:R0:W4:Y:S01]  /*0190*/  F2I.FTZ.U32.TRUNC.NTZ R5, R4 ;  /* 0x0000000400057305 */ /* 0x000122000021f000 */
[----:B--2---:R-:W-:-:S07]  /*01a0*/  IADD3 R3, PT, PT, R9, 0xffffffe, RZ ;  /* 0x0ffffffe09037810 */ /* 0x004fce0007ffe0ff */
[----:B------:R-:W-:Y:S01]  /*01b0*/  I2F.U32.RP R6, UR10 ;  /* 0x0000000a00067d06 */ /* 0x000fe20008209000 */
[----:B---3--:R-:W-:Y:S01]  /*01c0*/  IADD3 R2, PT, PT, R8, 0xffffffe, RZ ;  /* 0x0ffffffe08027810 */ /* 0x008fe20007ffe0ff */
[----:B0-----:R-:W-:Y:S01]  /*01d0*/  IMAD.MOV.U32 R4, RZ, RZ, RZ ;  /* 0x000000ffff047224 */ /* 0x001fe200078e00ff */
[----:B------:R-:W-:Y:S01]  /*01e0*/  IADD3 R8, PT, PT, RZ, -UR5, RZ ;  /* 0x80000005ff087c10 */ /* 0x000fe2000fffe0ff */
[----:B----4-:R-:W-:-:S04]  /*01f0*/  IMAD R9, R11, R5, RZ ;  /* 0x000000050b097224 */ /* 0x010fc800078e02ff */
[----:B------:R-:W0:Y:S01]  /*0200*/  F2I.FTZ.U32.TRUNC.NTZ R3, R3 ;  /* 0x0000000300037305 */ /* 0x000e22000021f000 */
[----:B------:R-:W-:Y:S02]  /*0210*/  IMAD R11, RZ, RZ, -UR6 ;  /* 0x80000006ff0b7e24 */ /* 0x000fe4000f8e02ff */
[----:B------:R-:W-:Y:S01]  /*0220*/  IMAD.HI.U32 R5, R5, R9, R4 ;  /* 0x0000000905057227 */ /* 0x000fe200078e0004 */
[----:B------:R-:W-:-:S04]  /*0230*/  MOV R9, R8 ;  /* 0x0000000800097202 */ /* 0x000fc80000000f00 */
[----:B------:R2:W3:Y:S01]  /*0240*/  F2I.FTZ.U32.TRUNC.NTZ R7, R2 ;  /* 0x0000000200077305 */ /* 0x0004e2000021f000 */
[----:B------:R-:W-:-:S04]  /*0250*/  IMAD.HI.U32 R8, R5, R0, RZ ;  /* 0x0000000005087227 */ /* 0x000fc800078e00ff */
[----:B0-----:R-:W-:-:S03]  /*0260*/  IMAD R11, R11, R3, RZ ;  /* 0x000000030b0b7224 */ /* 0x001fc600078e02ff */
[----:B------:R0:W4:Y:S01]  /*0270*/  MUFU.RCP R4, R6 ;  /* 0x0000000600047308 */ /* 0x0001220000001000 */
[----:B--2---:R-:W-:-:S04]  /*0280*/  IMAD.MOV.U32 R2, RZ, RZ, RZ ;  /* 0x000000ffff027224 */ /* 0x004fc800078e00ff */
[----:B------:R-:W-:-:S04]  /*0290*/  IMAD.HI.U32 R3, R3, R11, R2 ;  /* 0x0000000b03037227 */ /* 0x000fc800078e0002 */
[----:B0-----:R-:W-:Y:S02]  /*02a0*/  HFMA2 R6, -RZ, RZ, 0, 0 ;  /* 0x00000000ff067431 */ /* 0x001fe400000001ff */
[----:B---3--:R-:W-:Y:S02]  /*02b0*/  IMAD R9, R9, R7, RZ ;  /* 0x0000000709097224 */ /* 0x008fe400078e02ff */
[----:B------:R-:W-:-:S04]  /*02c0*/  IMAD.HI.U32 R2, R3, R0, RZ ;  /* 0x0000000003027227 */ /* 0x000fc800078e00ff */
[----:B------:R-:W-:Y:S01]  /*02d0*/  IMAD.MOV R13, RZ, RZ, -R2 ;  /* 0x000000ffff0d7224 */ /* 0x000fe200078e0a02 */
[----:B----4-:R-:W-:Y:S01]  /*02e0*/  IADD3 R4, PT, PT, R4, 0xffffffe, RZ ;  /* 0x0ffffffe04047810 */ /* 0x010fe20007ffe0ff */
[----:B------:R-:W-:Y:S01]  /*02f0*/  IMAD.HI.U32 R7, R7, R9, R6 ;  /* 0x0000000907077227 */ /* 0x000fe200078e0006 */
[----:B------:R-:W-:-:S03]  /*0300*/  LOP3.LUT R6, RZ, UR5, RZ, 0x33, !PT ;  /* 0x00000005ff067c12 */ /* 0x000fc6000f8e33ff */
[----:B------:R-:W-:Y:S01]  /*0310*/  IMAD.MOV R9, RZ, RZ, -R8 ;  /* 0x000000ffff097224 */ /* 0x000fe200078e0a08 */
[----:B------:R-:W-:Y:S01]  /*0320*/  MOV R8, RZ ;  /* 0x000000ff00087202 */ /* 0x000fe20000000f00 */
[----:B------:R-:W-:-:S04]  /*0330*/  IMAD.HI.U32 R3, R7, R0, RZ ;  /* 0x0000000007037227 */ /* 0x000fc800078e00ff */
[--C-:B------:R-:W-:Y:S01]  /*0340*/  IMAD R10, R9, UR4, R0.reuse ;  /* 0x00000004090a7c24 */ /* 0x100fe2000f8e0200 */
[----:B------:R-:W-:Y:S01]  /*0350*/  IADD3 R11, PT, PT, -R3, RZ, RZ ;  /* 0x000000ff030b7210 */ /* 0x000fe20007ffe1ff */
[--C-:B------:R-:W-:Y:S01]  /*0360*/  IMAD R3, R13, UR6, R0.reuse ;  /* 0x000000060d037c24 */ /* 0x100fe2000f8e0200 */
[----:B------:R-:W0:Y:S02]  /*0370*/  F2I.FTZ.U32.TRUNC.NTZ R9, R4 ;  /* 0x0000000400097305 */ /* 0x000e24000021f000 */
[----:B------:R-:W-:Y:S01]  /*0380*/  ISETP.GE.U32.AND P0, PT, R10, UR4, PT ;  /* 0x000000040a007c0c */ /* 0x000fe2000bf06070 */
[----:B------:R-:W-:Y:S01]  /*0390*/  IMAD R11, R11, UR5, R0 ;  /* 0x000000050b0b7c24 */ /* 0x000fe2000f8e0200 */
[----:B------:R-:W-:-:S04]  /*03a0*/  ISETP.GE.U32.AND P2, PT, R3, UR6, PT ;  /* 0x0000000603007c0c */ /* 0x000fc8000bf46070 */
[----:B------:R-:W-:-:S07]  /*03b0*/  ISETP.GE.U32.AND P1, PT, R11, UR5, PT ;  /* 0x000000050b007c0c */ /* 0x000fce000bf26070 */
[----:B------:R-:W-:Y:S01]  /*03c0*/  @P0 VIADD R10, R10, -UR4 ;  /* 0x800000040a0a0c36 */ /* 0x000fe20008000000 */
[----:B0-----:R-:W-:Y:S01]  /*03d0*/  IADD3 R13, PT, PT, RZ, -R9, RZ ;  /* 0x80000009ff0d7210 */ /* 0x001fe20007ffe0ff */
[----:B------:R-:W-:Y:S02]  /*03e0*/  @P2 VIADD R3, R3, -UR6 ;  /* 0x8000000603032c36 */ /* 0x000fe40008000000 */
[----:B------:R-:W-:Y:S01]  /*03f0*/  @P2 VIADD R2, R2, 0x1 ;  /* 0x0000000102022836 */ /* 0x000fe20000000000 */
[----:B------:R-:W-:Y:S01]  /*0400*/  ISETP.GE.U32.AND P0, PT, R10, UR4, PT ;  /* 0x000000040a007c0c */ /* 0x000fe2000bf06070 */
[----:B------:R-:W-:Y:S01]  /*0410*/  IMAD R13, R13, UR10, RZ ;  /* 0x0000000a0d0d7c24 */ /* 0x000fe2000f8e02ff */
[----:B------:R-:W-:Y:S02]  /*0420*/  @P1 IADD3 R11, PT, PT, R11, -UR5, RZ ;  /* 0x800000050b0b1c10 */ /* 0x000fe4000fffe0ff */
[----:B------:R-:W-:Y:S01]  /*0430*/  ISETP.GE.U32.AND P4, PT, R3, UR6, PT ;  /* 0x0000000603007c0c */ /* 0x000fe2000bf86070 */
[----:B------:R-:W-:Y:S01]  /*0440*/  IMAD.HI.U32 R9, R9, R13, R8 ;  /* 0x0000000d09097227 */ /* 0x000fe200078e0008 */
[----:B------:R-:W-:-:S02]  /*0450*/  ISETP.GE.U32.AND P3, PT, R11, UR5, PT ;  /* 0x000000050b007c0c */ /* 0x000fc4000bf66070 */
[----:B------:R-:W-:Y:S02]  /*0460*/  ISETP.NE.U32.AND P1, PT, RZ, UR4, PT ;  /* 0x00000004ff007c0c */ /* 0x000fe4000bf25070 */
[----:B------:R-:W-:-:S03]  /*0470*/  LOP3.LUT R3, RZ, UR4, RZ, 0x33, !PT ;  /* 0x00000004ff037c12 */ /* 0x000fc6000f8e33ff */
[----:B------:R-:W-:Y:S01]  /*0480*/  @P0 VIADD R10, R10, -UR4 ;  /* 0x800000040a0a0c36 */ /* 0x000fe20008000000 */
[----:B------:R-:W-:-:S03]  /*0490*/  ISETP.NE.U32.AND P0, PT, RZ, UR5, PT ;  /* 0x00000005ff007c0c */ /* 0x000fc6000bf05070 */
[----:B------:R-:W-:Y:S01]  /*04a0*/  @P4 VIADD R2, R2, 0x1 ;  /* 0x0000000102024836 */ /* 0x000fe20000000000 */
[----:B------:R-:W-:Y:S02]  /*04b0*/  SEL R10, R3, R10, !P1 ;  /* 0x0000000a030a7207 */ /* 0x000fe40004800000 */
[----:B------:R-:W-:Y:S02]  /*04c0*/  @P3 IADD3 R11, PT, PT, R11, -UR5, RZ ;  /* 0x800000050b0b3c10 */ /* 0x000fe4000fffe0ff */
[----:B------:R-:W-:Y:S01]  /*04d0*/  @!P5 LOP3.LUT R2, RZ, UR6, RZ, 0x33, !PT ;  /* 0x00000006ff02dc12 */ /* 0x000fe2000f8e33ff */
[C---:B------:R-:W-:Y:S01]  /*04e0*/  IMAD.HI.U32 R8, R9.reuse, R10, RZ ;  /* 0x0000000a09087227 */ /* 0x040fe200078e00ff */
[----:B------:R-:W-:Y:S02]  /*04f0*/  SEL R12, R6, R11, !P0 ;  /* 0x0000000b060c7207 */ /* 0x000fe40004000000 */
[----:B------:R-:W-:Y:S01]  /*0500*/  IADD3 R11, PT, PT, -R2, RZ, RZ ;  /* 0x000000ff020b7210 */ /* 0x000fe20007ffe1ff */
[----:B------:R-:W-:Y:S01]  /*0510*/  IMAD.HI.U32 R9, R9, R0, RZ ;  /* 0x0000000009097227 */ /* 0x000fe200078e00ff */
[----:B------:R-:W-:-:S03]  /*0520*/  IADD3 R13, PT, PT, -R8, RZ, RZ ;  /* 0x000000ff080d7210 */ /* 0x000fc60007ffe1ff */
[----:B------:R-:W-:Y:S02]  /*0530*/  IMAD.MOV R9, RZ, RZ, -R9 ;  /* 0x000000ffff097224 */ /* 0x000fe400078e0a09 */
[----:B------:R-:W-:Y:S02]  /*0540*/  IMAD R10, R13, UR10, R10 ;  /* 0x0000000a0d0a7c24 */ /* 0x000fe4000f8e020a */
[--C-:B------:R-:W-:Y:S02]  /*0550*/  IMAD R4, R9, UR10, R0.reuse ;  /* 0x0000000a09047c24 */ /* 0x100fe4000f8e0200 */
[----:B------:R-:W-:Y:S01]  /*0560*/  IMAD.HI.U32 R14, R5, R12, RZ ;  /* 0x0000000c050e7227 */ /* 0x000fe200078e00ff */
[----:B------:R-:W-:Y:S02]  /*0570*/  ISETP.GE.U32.AND P6, PT, R10, UR10, PT ;  /* 0x0000000a0a007c0c */ /* 0x000fe4000bfc6070 */
[----:B------:R-:W-:Y:S01]  /*0580*/  ISETP.GE.U32.AND P4, PT, R4, UR10, PT ;  /* 0x0000000a04007c0c */ /* 0x000fe2000bf86070 */
[----:B------:R-:W-:-:S02]  /*0590*/  IMAD R0, R11, UR6, R0 ;  /* 0x000000060b007c24 */ /* 0x000fc4000f8e0200 */
[----:B------:R-:W-:Y:S02]  /*05a0*/  IMAD.MOV R5, RZ, RZ, -R14 ;  /* 0x000000ffff057224 */ /* 0x000fe400078e0a0e */
[----:B------:R-:W-:-:S04]  /*05b0*/  IMAD.HI.U32 R7, R7, R0, RZ ;  /* 0x0000000007077227 */ /* 0x000fc800078e00ff */
[----:B------:R-:W-:Y:S01]  /*05c0*/  IMAD R12, R5, UR4, R12 ;  /* 0x00000004050c7c24 */ /* 0x000fe2000f8e020c */
[----:B------:R-:W-:Y:S01]  /*05d0*/  IADD3 R5, PT, PT, -R7, RZ, RZ ;  /* 0x000000ff07057210 */ /* 0x000fe20007ffe1ff */
[----:B------:R-:W-:Y:S01]  /*05e0*/  @P6 VIADD R10, R10, -UR10 ;  /* 0x8000000a0a0a6c36 */ /* 0x000fe20008000000 */
[----:B------:R-:W-:Y:S02]  /*05f0*/  @P6 IADD3 R8, PT, PT, R8, 0x1, RZ ;  /* 0x0000000108086810 */ /* 0x000fe40007ffe0ff */
[----:B------:R-:W-:Y:S01]  /*0600*/  ISETP.GE.U32.AND P2, PT, R12, UR4, PT ;  /* 0x000000040c007c0c */ /* 0x000fe2000bf46070 */
[----:B------:R-:W-:Y:S01]  /*0610*/  IMAD R0, R5, UR5, R0 ;  /* 0x0000000505007c24 */ /* 0x000fe2000f8e0200 */
[----:B------:R-:W-:Y:S02]  /*0620*/  @P4 IADD3 R4, PT, PT, R4, -UR10, RZ ;  /* 0x8000000a04044c10 */ /* 0x000fe4000fffe0ff */
[----:B------:R-:W-:Y:S02]  /*0630*/  ISETP.GE.U32.AND P3, PT, R10, UR10, PT ;  /* 0x0000000a0a007c0c */ /* 0x000fe4000bf66070 */
[----:B------:R-:W-:-:S02]  /*0640*/  ISETP.GE.U32.AND P4, PT, R0, UR5, PT ;  /* 0x0000000500007c0c */ /* 0x000fc4000bf86070 */
[----:B------:R-:W-:Y:S02]  /*0650*/  ISETP.GE.U32.AND P5, PT, R4, UR10, PT ;  /* 0x0000000a04007c0c */ /* 0x000fe4000bfa6070 */
[----:B------:R-:W-:-:S03]  /*0660*/  LOP3.LUT R5, RZ, UR10, RZ, 0x33, !PT ;  /* 0x0000000aff057c12 */ /* 0x000fc6000f8e33ff */
[----:B------:R-:W-:Y:S01]  /*0670*/  @P2 VIADD R12, R12, -UR4 ;  /* 0x800000040c0c2c36 */ /* 0x000fe20008000000 */
[----:B------:R-:W-:-:S03]  /*0680*/  @P2 IADD3 R14, PT, PT, R14, 0x1, RZ ;  /* 0x000000010e0e2810 */ /* 0x000fc60007ffe0ff */
[----:B------:R-:W-:Y:S01]  /*0690*/  @P3 VIADD R8, R8, 0x1 ;  /* 0x0000000108083836 */ /* 0x000fe20000000000 */
[----:B------:R-:W-:Y:S02]  /*06a0*/  ISETP.GE.U32.AND P6, PT, R12, UR4, PT ;  /* 0x000000040c007c0c */ /* 0x000fe4000bfc6070 */
[----:B------:R-:W-:Y:S01]  /*06b0*/  @P4 IADD3 R0, PT, PT, R0, -UR5, RZ ;  /* 0x8000000500004c10 */ /* 0x000fe2000fffe0ff */
[----:B------:R-:W-:Y:S01]  /*06c0*/  @P5 VIADD R4, R4, -UR10 ;  /* 0x8000000a04045c36 */ /* 0x000fe20008000000 */
[----:B------:R-:W-:Y:S02]  /*06d0*/  ISETP.NE.U32.AND P3, PT, RZ, UR10, PT ;  /* 0x0000000aff007c0c */ /* 0x000fe4000bf65070 */
[----:B------:R-:W-:Y:S02]  /*06e0*/  ISETP.GE.U32.AND P5, PT, R0, UR5, PT ;  /* 0x0000000500007c0c */ /* 0x000fe4000bfa6070 */
[C---:B------:R-:W-:Y:S02]  /*06f0*/  SEL R0, R5.reuse, R4, !P3 ;  /* 0x0000000405007207 */ /* 0x040fe40005800000 */
[----:B------:R-:W-:-:S02]  /*0700*/  SEL R8, R5, R8, !P3 ;  /* 0x0000000805087207 */ /* 0x000fc40005800000 */
[----:B------:R-:W0:Y:S01]  /*0710*/  LDC.64 R4, c[0x0][0x380] ;  /* 0x0000e000ff047b82 */ /* 0x000e220000000a00 */
[----:B------:R-:W-:Y:S01]  /*0720*/  @P4 IADD3 R7, PT, PT, R7, 0x1, RZ ;  /* 0x0000000107074810 */ /* 0x000fe20007ffe0ff */
[----:B------:R-:W-:Y:S02]  /*0730*/  IMAD R9, R0, UR7, RZ ;  /* 0x0000000700097c24 */ /* 0x000fe4000f8e02ff */
[----:B------:R-:W-:Y:S02]  /*0740*/  @P6 VIADD R14, R14, 0x1 ;  /* 0x000000010e0e6836 */ /* 0x000fe40000000000 */
[----:B------:R-:W-:Y:S02]  /*0750*/  IMAD R8, R8, UR12, R9 ;  /* 0x0000000c08087c24 */ /* 0x000fe4000f8e0209 */
[----:B------:R-:W-:Y:S01]  /*0760*/  @P5 VIADD R7, R7, 0x1 ;  /* 0x0000000107075836 */ /* 0x000fe20000000000 */
[----:B------:R-:W-:-:S04]  /*0770*/  SEL R3, R3, R14, !P1 ;  /* 0x0000000e03037207 */ /* 0x000fc80004800000 */
[----:B------:R-:W-:Y:S02]  /*0780*/  IADD3 R3, PT, PT, R3, R8, RZ ;  /* 0x0000000803037210 */ /* 0x000fe40007ffe0ff */
[----:B------:R-:W-:Y:S01]  /*0790*/  SEL R6, R6, R7, !P0 ;  /* 0x0000000706067207 */ /* 0x000fe20004000000 */
[----:B------:R-:W-:-:S04]  /*07a0*/  IMAD.MOV.U32 R7, RZ, RZ, 0x1 ;  /* 0x00000001ff077424 */ /* 0x000fc800078e00ff */
[----:B------:R-:W-:-:S04]  /*07b0*/  IMAD R3, R3, UR13, R6 ;  /* 0x0000000d03037c24 */ /* 0x000fc8000f8e0206 */
[----:B------:R-:W-:-:S04]  /*07c0*/  IMAD R3, R3, UR14, R2 ;  /* 0x0000000e03037c24 */ /* 0x000fc8000f8e0202 */
[----:B0-----:R-:W-:-:S05]  /*07d0*/  IMAD.WIDE R4, R3, 0x4, R4 ;  /* 0x0000000403047825 */ /* 0x001fca00078e0204 */
[----:B-1----:R-:W-:Y:S01]  /*07e0*/  STG.E desc[UR8][R4.64], R7 ;  /* 0x0000000704007986 */ /* 0x002fe2000c101908 */
[----:B------:R-:W-:Y:S05]  /*07f0*/  EXIT ;  /* 0x000000000000794d */ /* 0x000fea0003800000 */
.L_x_32:
        /* <DEDUP_REMOVED lines=16> */
.L_x_36:


//--------------------- .nv.shared.reserved.0     --------------------------
	.section	.nv.shared.reserved.0,"aw",@nobits
	.weak		__nv_reservedSMEM_offset_0_alias
	.size		__nv_reservedSMEM_offset_0_alias, 0, 64
	.other		__nv_reservedSMEM_offset_0_alias,@"STO_CUDA_RESERVED_SHARED STV_DEFAULT"
__nv_reservedSMEM_offset_0_alias:
	.zero		0
	.zero		64


//--------------------- .nv.constant0._Z8kernel_19intfield5diPfi --------------------------
	.section	.nv.constant0._Z8kernel_19intfield5diPfi,"a",@progbits
	.sectionflags	@""
	.align	4
.nv.constant0._Z8kernel_19intfield5diPfi:
	.zero		956


//--------------------- .nv.constant0._Z8kernel_09intfield5 --------------------------
	.section	.nv.constant0._Z8kernel_09intfield5,"a",@progbits
	.sectionflags	@""
	.align	4
.nv.constant0._Z8kernel_09intfield5:
	.zero		928


//--------------------- SYMBOLS --------------------------

	.type		.nv.reservedSmem.offset0,@object
	.size		.nv.reservedSmem.offset0,0x4
